	.target	sm_90a

	.elftype	@"ET_EXEC"


//--------------------- .note.nv.tkinfo           --------------------------
	.section	.note.nv.tkinfo,"",@"SHT_NOTE"
	.sectionflags	@"SHF_NOTE_NV_TKINFO"
	.tkinfo
        /*0018*/ 	.word	0x00000002
        /*0030*/ 	.string	""
        /*0030*/ 	.string	"ptxas"
        /*0030*/ 	.string	"Cuda compilation tools, release 13.0, V13.0.88"
        /*0030*/ 	.string	"Build cuda_13.0.r13.0/compiler.36424714_0"
        /*0030*/ 	.string	"-arch sm_90a -m 64 "



//--------------------- .note.nv.cuinfo           --------------------------
	.section	.note.nv.cuinfo,"",@"SHT_NOTE"
	.sectionflags	@"SHF_NOTE_NV_CUINFO"
        /*0018*/ 	.short	0x0002
        /*001a*/ 	.short	0x005a
        /*001c*/ 	.short	0x0082
	.zero		2


//--------------------- .nv.info                  --------------------------
	.section	.nv.info,"",@"SHT_CUDA_INFO"
	.align	4


	//----- nvinfo : EIATTR_REGCOUNT
	.align		4
        /*0000*/ 	.byte	0x04, 0x2f
        /*0002*/ 	.short	(.L_12 - .L_11)
	.align		4
.L_11:
        /*0004*/ 	.word	index@(_ZN7cutlass13device_kernelINS_4gemm6kernel13GemmUniversalIN4cute5tupleIJiiiiEEENS1_10collective13CollectiveMmaINS1_37MainloopSm90TmaGmmaWarpSpecializedFP8ILi16ENS5_IJNS4_1CILi1EEESB_SB_EEENS1_35KernelTmaWarpSpecializedCooperativeEEENS5_IJNSA_ILi192EEENSA_ILi32EEENSA_ILi64EEEEEENS_12float_e4m3_tENS5_IJlSB_lEEESJ_SK_NS4_8TiledMMAINS4_8MMA_AtomIJNS4_4SM904GMMA30MMA_64x32x32_F32E4M3E4M3_SS_TNILNSO_7ScaleInE1ELSQ_1EEEEEENS4_6LayoutINS5_IJNSA_ILi2EEESB_SB_EEENS5_IJSB_NSA_ILi0EEESW_EEEEENS5_IJNS4_10UnderscoreESZ_SZ_EEEEENS4_13SM90_TMA_LOADENS4_14ComposedLayoutINS4_7SwizzleILi2ELi4ELi3EEENS4_18smem_ptr_flag_bitsILi8EEENST_INS5_IJNSA_ILi8EEESH_EEENS5_IJSH_SB_EEEEEEEvNS4_8identityES12_S1C_vS1D_EENS_8epilogue10collective6detail29Sm90TmaWarpSpecializedAdapterINS1G_15DefaultEpilogueISJ_SK_SK_NS1F_6thread17LinearCombinationISJ_Li1EffLNS1K_9ScaleType4KindE0ELNS_15FloatRoundStyleE2ESJ_EENS1_15EpilogueDefaultEEEEEvvEEEEvNT_6ParamsE)
        /*0008*/ 	.word	0x000000a8


	//----- nvinfo : EIATTR_FRAME_SIZE
	.align		4
.L_12:
        /*000c*/ 	.byte	0x04, 0x11
        /*000e*/ 	.short	(.L_14 - .L_13)
	.align		4
.L_13:
        /*0010*/ 	.word	index@(_ZN7cutlass13device_kernelINS_4gemm6kernel13GemmUniversalIN4cute5tupleIJiiiiEEENS1_10collective13CollectiveMmaINS1_37MainloopSm90TmaGmmaWarpSpecializedFP8ILi16ENS5_IJNS4_1CILi1EEESB_SB_EEENS1_35KernelTmaWarpSpecializedCooperativeEEENS5_IJNSA_ILi192EEENSA_ILi32EEENSA_ILi64EEEEEENS_12float_e4m3_tENS5_IJlSB_lEEESJ_SK_NS4_8TiledMMAINS4_8MMA_AtomIJNS4_4SM904GMMA30MMA_64x32x32_F32E4M3E4M3_SS_TNILNSO_7ScaleInE1ELSQ_1EEEEEENS4_6LayoutINS5_IJNSA_ILi2EEESB_SB_EEENS5_IJSB_NSA_ILi0EEESW_EEEEENS5_IJNS4_10UnderscoreESZ_SZ_EEEEENS4_13SM90_TMA_LOADENS4_14ComposedLayoutINS4_7SwizzleILi2ELi4ELi3EEENS4_18smem_ptr_flag_bitsILi8EEENST_INS5_IJNSA_ILi8EEESH_EEENS5_IJSH_SB_EEEEEEEvNS4_8identityES12_S1C_vS1D_EENS_8epilogue10collective6detail29Sm90TmaWarpSpecializedAdapterINS1G_15DefaultEpilogueISJ_SK_SK_NS1F_6thread17LinearCombinationISJ_Li1EffLNS1K_9ScaleType4KindE0ELNS_15FloatRoundStyleE2ESJ_EENS1_15EpilogueDefaultEEEEEvvEEEEvNT_6ParamsE)
        /*0014*/ 	.word	0x00000000


	//----- nvinfo : EIATTR_MIN_STACK_SIZE
	.align		4
.L_14:
        /*0018*/ 	.byte	0x04, 0x12
        /*001a*/ 	.short	(.L_16 - .L_15)
	.align		4
.L_15:
        /*001c*/ 	.word	index@(_ZN7cutlass13device_kernelINS_4gemm6kernel13GemmUniversalIN4cute5tupleIJiiiiEEENS1_10collective13CollectiveMmaINS1_37MainloopSm90TmaGmmaWarpSpecializedFP8ILi16ENS5_IJNS4_1CILi1EEESB_SB_EEENS1_35KernelTmaWarpSpecializedCooperativeEEENS5_IJNSA_ILi192EEENSA_ILi32EEENSA_ILi64EEEEEENS_12float_e4m3_tENS5_IJlSB_lEEESJ_SK_NS4_8TiledMMAINS4_8MMA_AtomIJNS4_4SM904GMMA30MMA_64x32x32_F32E4M3E4M3_SS_TNILNSO_7ScaleInE1ELSQ_1EEEEEENS4_6LayoutINS5_IJNSA_ILi2EEESB_SB_EEENS5_IJSB_NSA_ILi0EEESW_EEEEENS5_IJNS4_10UnderscoreESZ_SZ_EEEEENS4_13SM90_TMA_LOADENS4_14ComposedLayoutINS4_7SwizzleILi2ELi4ELi3EEENS4_18smem_ptr_flag_bitsILi8EEENST_INS5_IJNSA_ILi8EEESH_EEENS5_IJSH_SB_EEEEEEEvNS4_8identityES12_S1C_vS1D_EENS_8epilogue10collective6detail29Sm90TmaWarpSpecializedAdapterINS1G_15DefaultEpilogueISJ_SK_SK_NS1F_6thread17LinearCombinationISJ_Li1EffLNS1K_9ScaleType4KindE0ELNS_15FloatRoundStyleE2ESJ_EENS1_15EpilogueDefaultEEEEEvvEEEEvNT_6ParamsE)
        /*0020*/ 	.word	0x00000000
.L_16:


//--------------------- .nv.compat                --------------------------
	.section	.nv.compat,"",@"SHT_CUDA_COMPAT_INFO"
	.align	4
        /*0000*/ 	.byte	0x02, 0x09, 0x01, 0x00, 0x02, 0x02, 0x04, 0x00, 0x02, 0x05, 0x05, 0x00, 0x03, 0x07, 0x01, 0x01
        /*0010*/ 	.byte	0x02, 0x03, 0x01, 0x00, 0x02, 0x06, 0x01, 0x00, 0x04, 0x0b, 0x08, 0x00, 0x00, 0x00, 0x00, 0x00
        /*0020*/ 	.byte	0x00, 0x00, 0x00, 0x00


//--------------------- .nv.info._ZN7cutlass13device_kernelINS_4gemm6kernel13GemmUniversalIN4cute5tupleIJiiiiEEENS1_10collective13CollectiveMmaINS1_37MainloopSm90TmaGmmaWarpSpecializedFP8ILi16ENS5_IJNS4_1CILi1EEESB_SB_EEENS1_35KernelTmaWarpSpecializedCooperativeEEENS5_IJNSA_ILi192EEENSA_ILi32EEENSA_ILi64EEEEEENS_12float_e4m3_tENS5_IJlSB_lEEESJ_SK_NS4_8TiledMMAINS4_8MMA_AtomIJNS4_4SM904GMMA30MMA_64x32x32_F32E4M3E4M3_SS_TNILNSO_7ScaleInE1ELSQ_1EEEEEENS4_6LayoutINS5_IJNSA_ILi2EEESB_SB_EEENS5_IJSB_NSA_ILi0EEESW_EEEEENS5_IJNS4_10UnderscoreESZ_SZ_EEEEENS4_13SM90_TMA_LOADENS4_14ComposedLayoutINS4_7SwizzleILi2ELi4ELi3EEENS4_18smem_ptr_flag_bitsILi8EEENST_INS5_IJNSA_ILi8EEESH_EEENS5_IJSH_SB_EEEEEEEvNS4_8identityES12_S1C_vS1D_EENS_8epilogue10collective6detail29Sm90TmaWarpSpecializedAdapterINS1G_15DefaultEpilogueISJ_SK_SK_NS1F_6thread17LinearCombinationISJ_Li1EffLNS1K_9ScaleType4KindE0ELNS_15FloatRoundStyleE2ESJ_EENS1_15EpilogueDefaultEEEEEvvEEEEvNT_6ParamsE --------------------------
	.section	.nv.info._ZN7cutlass13device_kernelINS_4gemm6kernel13GemmUniversalIN4cute5tupleIJiiiiEEENS1_10collective13CollectiveMmaINS1_37MainloopSm90TmaGmmaWarpSpecializedFP8ILi16ENS5_IJNS4_1CILi1EEESB_SB_EEENS1_35KernelTmaWarpSpecializedCooperativeEEENS5_IJNSA_ILi192EEENSA_ILi32EEENSA_ILi64EEEEEENS_12float_e4m3_tENS5_IJlSB_lEEESJ_SK_NS4_8TiledMMAINS4_8MMA_AtomIJNS4_4SM904GMMA30MMA_64x32x32_F32E4M3E4M3_SS_TNILNSO_7ScaleInE1ELSQ_1EEEEEENS4_6LayoutINS5_IJNSA_ILi2EEESB_SB_EEENS5_IJSB_NSA_ILi0EEESW_EEEEENS5_IJNS4_10UnderscoreESZ_SZ_EEEEENS4_13SM90_TMA_LOADENS4_14ComposedLayoutINS4_7SwizzleILi2ELi4ELi3EEENS4_18smem_ptr_flag_bitsILi8EEENST_INS5_IJNSA_ILi8EEESH_EEENS5_IJSH_SB_EEEEEEEvNS4_8identityES12_S1C_vS1D_EENS_8epilogue10collective6detail29Sm90TmaWarpSpecializedAdapterINS1G_15DefaultEpilogueISJ_SK_SK_NS1F_6thread17LinearCombinationISJ_Li1EffLNS1K_9ScaleType4KindE0ELNS_15FloatRoundStyleE2ESJ_EENS1_15EpilogueDefaultEEEEEvvEEEEvNT_6ParamsE,"",@"SHT_CUDA_INFO"
	.sectionflags	@""
	.align	4


	//----- nvinfo : EIATTR_CUDA_API_VERSION
	.align		4
        /*0000*/ 	.byte	0x04, 0x37
        /*0002*/ 	.short	(.L_18 - .L_17)
.L_17:
        /*0004*/ 	.word	0x00000082


	//----- nvinfo : EIATTR_KPARAM_INFO
	.align		4
.L_18:
        /*0008*/ 	.byte	0x04, 0x17
        /*000a*/ 	.short	(.L_20 - .L_19)
.L_19:
        /*000c*/ 	.word	0x00000000
        /*0010*/ 	.short	0x0000
        /*0012*/ 	.short	0x0070
        /*0014*/ 	.byte	0x00, 0xf0, 0x01, 0x10


	//----- nvinfo : EIATTR_SPARSE_MMA_MASK
	.align		4
.L_20:
        /*0018*/ 	.byte	0x03, 0x50
        /*001a*/ 	.short	0x0000


	//----- nvinfo : EIATTR_MAXREG_COUNT
	.align		4
        /*001c*/ 	.byte	0x03, 0x1b
        /*001e*/ 	.short	0x00a8


	//----- nvinfo : EIATTR_NUM_BARRIERS
	.align		4
        /*0020*/ 	.byte	0x02, 0x4c
        /*0022*/ 	.byte	0x01
	.zero		1


	//----- nvinfo : EIATTR_MERCURY_ISA_VERSION
	.align		4
        /*0024*/ 	.byte	0x03, 0x5f
        /*0026*/ 	.short	0x0101


	//----- nvinfo : EIATTR_INT_WARP_WIDE_INSTR_OFFSETS
	.align		4
        /*0028*/ 	.byte	0x04, 0x31
        /*002a*/ 	.short	(.L_22 - .L_21)


	//   ....[0]....
.L_21:
        /*002c*/ 	.word	0x00000550


	//   ....[1]....
        /*0030*/ 	.word	0x00000560


	//   ....[2]....
        /*0034*/ 	.word	0x00000670


	//----- nvinfo : EIATTR_COOP_GROUP_MASK_REGIDS
	.align		4
.L_22:
        /*0038*/ 	.byte	0x04, 0x29
        /*003a*/ 	.short	(.L_24 - .L_23)


	//   ....[0]....
.L_23:
        /*003c*/ 	.word	0xffffffff


	//   ....[1]....
        /*0040*/ 	.word	0xffffffff


	//   ....[2]....
        /*0044*/ 	.word	0xffffffff


	//   ....[3]....
        /*0048*/ 	.word	0xffffffff


	//   ....[4]....
        /*004c*/ 	.word	0xffffffff


	//----- nvinfo : EIATTR_COOP_GROUP_INSTR_OFFSETS
	.align		4
.L_24:
        /*0050*/ 	.byte	0x04, 0x28
        /*0052*/ 	.short	(.L_26 - .L_25)


	//   ....[0]....
.L_25:
        /*0054*/ 	.word	0x00000060


	//   ....[1]....
        /*0058*/ 	.word	0x00000070


	//   ....[2]....
        /*005c*/ 	.word	0x00000130


	//   ....[3]....
        /*0060*/ 	.word	0x00000470


	//   ....[4]....
        /*0064*/ 	.word	0x000011a0


	//----- nvinfo : EIATTR_REG_RECONFIG
	.align		4
.L_26:
        /*0068*/ 	.byte	0x01, 0x54
	.zero		2


	//----- nvinfo : EIATTR_MBARRIER_INSTR_OFFSETS
	.align		4
        /*006c*/ 	.byte	0x04, 0x39
        /*006e*/ 	.short	(.L_28 - .L_27)


	//   ....[0]....
.L_27:
        /*0070*/ 	.word	0x00000250
        /*0074*/ 	.word	0x000000ff
        /*0078*/ 	.word	0x00000000
        /*007c*/ 	.short	0x0100
        /*007e*/ 	.byte	0x08
	.zero		1


	//   ....[1]....
        /*0080*/ 	.word	0x00000260
        /*0084*/ 	.word	0x000000ff
        /*0088*/ 	.word	0x00000080
        /*008c*/ 	.short	0x0100
        /*008e*/ 	.byte	0x08
	.zero		1


	//   ....[2]....
        /*0090*/ 	.word	0x00000270
        /*0094*/ 	.word	0x000000ff
        /*0098*/ 	.word	0x00000008
        /*009c*/ 	.short	0x0100
        /*009e*/ 	.byte	0x08
	.zero		1


	//   ....[3]....
        /*00a0*/ 	.word	0x00000280
        /*00a4*/ 	.word	0x000000ff
        /*00a8*/ 	.word	0x00000088
        /*00ac*/ 	.short	0x0100
        /*00ae*/ 	.byte	0x08
	.zero		1


	//   ....[4]....
        /*00b0*/ 	.word	0x00000290
        /*00b4*/ 	.word	0x000000ff
        /*00b8*/ 	.word	0x00000010
        /*00bc*/ 	.short	0x0100
        /*00be*/ 	.byte	0x08
	.zero		1


	//   ....[5]....
        /*00c0*/ 	.word	0x000002a0
        /*00c4*/ 	.word	0x000000ff
        /*00c8*/ 	.word	0x00000090
        /*00cc*/ 	.short	0x0100
        /*00ce*/ 	.byte	0x08
	.zero		1


	//   ....[6]....
        /*00d0*/ 	.word	0x000002b0
        /*00d4*/ 	.word	0x000000ff
        /*00d8*/ 	.word	0x00000018
        /*00dc*/ 	.short	0x0100
        /*00de*/ 	.byte	0x08
	.zero		1


	//   ....[7]....
        /*00e0*/ 	.word	0x000002c0
        /*00e4*/ 	.word	0x000000ff
        /*00e8*/ 	.word	0x00000098
        /*00ec*/ 	.short	0x0100
        /*00ee*/ 	.byte	0x08
	.zero		1


	//   ....[8]....
        /*00f0*/ 	.word	0x000002d0
        /*00f4*/ 	.word	0x000000ff
        /*00f8*/ 	.word	0x00000020
        /*00fc*/ 	.short	0x0100
        /*00fe*/ 	.byte	0x08
	.zero		1


	//   ....[9]....
        /*0100*/ 	.word	0x000002e0
        /*0104*/ 	.word	0x000000ff
        /*0108*/ 	.word	0x000000a0
        /*010c*/ 	.short	0x0100
        /*010e*/ 	.byte	0x08
	.zero		1


	//   ....[10]....
        /*0110*/ 	.word	0x000002f0
        /*0114*/ 	.word	0x000000ff
        /*0118*/ 	.word	0x00000028
        /*011c*/ 	.short	0x0100
        /*011e*/ 	.byte	0x08
	.zero		1


	//   ....[11]....
        /*0120*/ 	.word	0x00000300
        /*0124*/ 	.word	0x000000ff
        /*0128*/ 	.word	0x000000a8
        /*012c*/ 	.short	0x0100
        /*012e*/ 	.byte	0x08
	.zero		1


	//   ....[12]....
        /*0130*/ 	.word	0x00000310
        /*0134*/ 	.word	0x000000ff
        /*0138*/ 	.word	0x00000030
        /*013c*/ 	.short	0x0100
        /*013e*/ 	.byte	0x08
	.zero		1


	//   ....[13]....
        /*0140*/ 	.word	0x00000320
        /*0144*/ 	.word	0x000000ff
        /*0148*/ 	.word	0x000000b0
        /*014c*/ 	.short	0x0100
        /*014e*/ 	.byte	0x08
	.zero		1


	//   ....[14]....
        /*0150*/ 	.word	0x00000330
        /*0154*/ 	.word	0x000000ff
        /*0158*/ 	.word	0x00000038
        /*015c*/ 	.short	0x0100
        /*015e*/ 	.byte	0x08
	.zero		1


	//   ....[15]....
        /*0160*/ 	.word	0x00000340
        /*0164*/ 	.word	0x000000ff
        /*0168*/ 	.word	0x000000b8
        /*016c*/ 	.short	0x0100
        /*016e*/ 	.byte	0x08
	.zero		1


	//   ....[16]....
        /*0170*/ 	.word	0x00000350
        /*0174*/ 	.word	0x000000ff
        /*0178*/ 	.word	0x00000040
        /*017c*/ 	.short	0x0100
        /*017e*/ 	.byte	0x08
	.zero		1


	//   ....[17]....
        /*0180*/ 	.word	0x00000360
        /*0184*/ 	.word	0x000000ff
        /*0188*/ 	.word	0x000000c0
        /*018c*/ 	.short	0x0100
        /*018e*/ 	.byte	0x08
	.zero		1


	//   ....[18]....
        /*0190*/ 	.word	0x00000370
        /*0194*/ 	.word	0x000000ff
        /*0198*/ 	.word	0x00000048
        /*019c*/ 	.short	0x0100
        /*019e*/ 	.byte	0x08
	.zero		1


	//   ....[19]....
        /*01a0*/ 	.word	0x00000380
        /*01a4*/ 	.word	0x000000ff
        /*01a8*/ 	.word	0x000000c8
        /*01ac*/ 	.short	0x0100
        /*01ae*/ 	.byte	0x08
	.zero		1


	//   ....[20]....
        /*01b0*/ 	.word	0x00000390
        /*01b4*/ 	.word	0x000000ff
        /*01b8*/ 	.word	0x00000050
        /*01bc*/ 	.short	0x0100
        /*01be*/ 	.byte	0x08
	.zero		1


	//   ....[21]....
        /*01c0*/ 	.word	0x000003a0
        /*01c4*/ 	.word	0x000000ff
        /*01c8*/ 	.word	0x000000d0
        /*01cc*/ 	.short	0x0100
        /*01ce*/ 	.byte	0x08
	.zero		1


	//   ....[22]....
        /*01d0*/ 	.word	0x000003b0
        /*01d4*/ 	.word	0x000000ff
        /*01d8*/ 	.word	0x00000058
        /*01dc*/ 	.short	0x0100
        /*01de*/ 	.byte	0x08
	.zero		1


	//   ....[23]....
        /*01e0*/ 	.word	0x000003c0
        /*01e4*/ 	.word	0x000000ff
        /*01e8*/ 	.word	0x000000d8
        /*01ec*/ 	.short	0x0100
        /*01ee*/ 	.byte	0x08
	.zero		1


	//   ....[24]....
        /*01f0*/ 	.word	0x000003d0
        /*01f4*/ 	.word	0x000000ff
        /*01f8*/ 	.word	0x00000060
        /*01fc*/ 	.short	0x0100
        /*01fe*/ 	.byte	0x08
	.zero		1


	//   ....[25]....
        /*0200*/ 	.word	0x000003e0
        /*0204*/ 	.word	0x000000ff
        /*0208*/ 	.word	0x000000e0
        /*020c*/ 	.short	0x0100
        /*020e*/ 	.byte	0x08
	.zero		1


	//   ....[26]....
        /*0210*/ 	.word	0x000003f0
        /*0214*/ 	.word	0x000000ff
        /*0218*/ 	.word	0x00000068
        /*021c*/ 	.short	0x0100
        /*021e*/ 	.byte	0x08
	.zero		1


	//   ....[27]....
        /*0220*/ 	.word	0x00000400
        /*0224*/ 	.word	0x000000ff
        /*0228*/ 	.word	0x000000e8
        /*022c*/ 	.short	0x0100
        /*022e*/ 	.byte	0x08
	.zero		1


	//   ....[28]....
        /*0230*/ 	.word	0x00000410
        /*0234*/ 	.word	0x000000ff
        /*0238*/ 	.word	0x00000070
        /*023c*/ 	.short	0x0100
        /*023e*/ 	.byte	0x08
	.zero		1


	//   ....[29]....
        /*0240*/ 	.word	0x00000420
        /*0244*/ 	.word	0x000000ff
        /*0248*/ 	.word	0x000000f0
        /*024c*/ 	.short	0x0100
        /*024e*/ 	.byte	0x08
	.zero		1


	//   ....[30]....
        /*0250*/ 	.word	0x00000430
        /*0254*/ 	.word	0x000000ff
        /*0258*/ 	.word	0x00000078
        /*025c*/ 	.short	0x0100
        /*025e*/ 	.byte	0x08
	.zero		1


	//   ....[31]....
        /*0260*/ 	.word	0x00000440
        /*0264*/ 	.word	0x000000ff
        /*0268*/ 	.word	0x000000f8
        /*026c*/ 	.short	0x0100
        /*026e*/ 	.byte	0x08
	.zero		1


	//   ....[32]....
        /*0270*/ 	.word	0x000006e0
        /*0274*/ 	.word	0x000000ff
        /*0278*/ 	.word	0x00000110
        /*027c*/ 	.short	0x0100
        /*027e*/ 	.byte	0x06
	.zero		1


	//   ....[33]....
        /*0280*/ 	.word	0x00000740
        /*0284*/ 	.word	0x000000ff
        /*0288*/ 	.word	0x00000118
        /*028c*/ 	.short	0x0100
        /*028e*/ 	.byte	0x06
	.zero		1


	//   ....[34]....
        /*0290*/ 	.word	0x000014d0
        /*0294*/ 	.word	0x000000ff
        /*0298*/ 	.word	0x00000000
        /*029c*/ 	.short	0x010a
        /*029e*/ 	.byte	0x06
	.zero		1


	//   ....[35]....
        /*02a0*/ 	.word	0x00001510
        /*02a4*/ 	.word	0x000000ff
        /*02a8*/ 	.word	0x00000000
        /*02ac*/ 	.short	0x010a
        /*02ae*/ 	.byte	0x06
	.zero		1


	//   ....[36]....
        /*02b0*/ 	.word	0x00001be0
        /*02b4*/ 	.word	0x000000ff
        /*02b8*/ 	.word	0x00000000
        /*02bc*/ 	.short	0x010a
        /*02be*/ 	.byte	0x0c
	.zero		1


	//   ....[37]....
        /*02c0*/ 	.word	0x00001c20
        /*02c4*/ 	.word	0x000000ff
        /*02c8*/ 	.word	0x00000000
        /*02cc*/ 	.short	0x010a
        /*02ce*/ 	.byte	0x0c
	.zero		1


	//   ....[38]....
        /*02d0*/ 	.word	0x000020f0
        /*02d4*/ 	.word	0x000000ff
        /*02d8*/ 	.word	0x00000000
        /*02dc*/ 	.short	0x0101
        /*02de*/ 	.byte	0x08
	.zero		1


	//   ....[39]....
        /*02e0*/ 	.word	0x00002520
        /*02e4*/ 	.word	0x000000ff
        /*02e8*/ 	.word	0x00000000
        /*02ec*/ 	.short	0x0101
        /*02ee*/ 	.byte	0x06
	.zero		1


	//   ....[40]....
        /*02f0*/ 	.word	0x00005ea0
        /*02f4*/ 	.word	0x00000012
        /*02f8*/ 	.word	0x00000080
        /*02fc*/ 	.short	0x010a
        /*02fe*/ 	.byte	0x3f
	.zero		1


	//   ....[41]....
        /*0300*/ 	.word	0x00006260
        /*0304*/ 	.word	0x00000003
        /*0308*/ 	.word	0x00000118
        /*030c*/ 	.short	0x0101
        /*030e*/ 	.byte	0x3f
	.zero		1


	//   ....[42]....
        /*0310*/ 	.word	0x00006980
        /*0314*/ 	.word	0x00000005
        /*0318*/ 	.word	0x00000000
        /*031c*/ 	.short	0x010a
        /*031e*/ 	.byte	0x3f
	.zero		1


	//   ....[43]....
        /*0320*/ 	.word	0x00006a00
        /*0324*/ 	.word	0x00000007
        /*0328*/ 	.word	0x00000000
        /*032c*/ 	.short	0x010a
        /*032e*/ 	.byte	0x3f
	.zero		1


	//   ....[44]....
        /*0330*/ 	.word	0x00006a90
        /*0334*/ 	.word	0x00000006
        /*0338*/ 	.word	0x00000000
        /*033c*/ 	.short	0x010a
        /*033e*/ 	.byte	0x3f
	.zero		1


	//   ....[45]....
        /*0340*/ 	.word	0x00006b20
        /*0344*/ 	.word	0x00000007
        /*0348*/ 	.word	0x00000000
        /*034c*/ 	.short	0x010a
        /*034e*/ 	.byte	0x3f
	.zero		1


	//   ....[46]....
        /*0350*/ 	.word	0x00006bb0
        /*0354*/ 	.word	0x00000006
        /*0358*/ 	.word	0x00000000
        /*035c*/ 	.short	0x010a
        /*035e*/ 	.byte	0x3f
	.zero		1


	//   ....[47]....
        /*0360*/ 	.word	0x00006c40
        /*0364*/ 	.word	0x00000007
        /*0368*/ 	.word	0x00000000
        /*036c*/ 	.short	0x010a
        /*036e*/ 	.byte	0x3f
	.zero		1


	//   ....[48]....
        /*0370*/ 	.word	0x00006cd0
        /*0374*/ 	.word	0x00000006
        /*0378*/ 	.word	0x00000000
        /*037c*/ 	.short	0x010a
        /*037e*/ 	.byte	0x3f
	.zero		1


	//   ....[49]....
        /*0380*/ 	.word	0x00006d60
        /*0384*/ 	.word	0x00000007
        /*0388*/ 	.word	0x00000000
        /*038c*/ 	.short	0x010a
        /*038e*/ 	.byte	0x3f
	.zero		1


	//   ....[50]....
        /*0390*/ 	.word	0x00006df0
        /*0394*/ 	.word	0x00000006
        /*0398*/ 	.word	0x00000000
        /*039c*/ 	.short	0x010a
        /*039e*/ 	.byte	0x3f
	.zero		1


	//   ....[51]....
        /*03a0*/ 	.word	0x00006e80
        /*03a4*/ 	.word	0x00000007
        /*03a8*/ 	.word	0x00000000
        /*03ac*/ 	.short	0x010a
        /*03ae*/ 	.byte	0x3f
	.zero		1


	//   ....[52]....
        /*03b0*/ 	.word	0x00006f10
        /*03b4*/ 	.word	0x00000006
        /*03b8*/ 	.word	0x00000000
        /*03bc*/ 	.short	0x010a
        /*03be*/ 	.byte	0x3f
	.zero		1


	//   ....[53]....
        /*03c0*/ 	.word	0x00006fa0
        /*03c4*/ 	.word	0x00000007
        /*03c8*/ 	.word	0x00000000
        /*03cc*/ 	.short	0x010a
        /*03ce*/ 	.byte	0x3f
	.zero		1


	//   ....[54]....
        /*03d0*/ 	.word	0x00007030
        /*03d4*/ 	.word	0x00000006
        /*03d8*/ 	.word	0x00000000
        /*03dc*/ 	.short	0x010a
        /*03de*/ 	.byte	0x3f
	.zero		1


	//   ....[55]....
        /*03e0*/ 	.word	0x000070c0
        /*03e4*/ 	.word	0x00000007
        /*03e8*/ 	.word	0x00000000
        /*03ec*/ 	.short	0x010a
        /*03ee*/ 	.byte	0x3f
	.zero		1


	//   ....[56]....
        /*03f0*/ 	.word	0x00007150
        /*03f4*/ 	.word	0x00000006
        /*03f8*/ 	.word	0x00000000
        /*03fc*/ 	.short	0x010a
        /*03fe*/ 	.byte	0x3f
	.zero		1


	//   ....[57]....
        /*0400*/ 	.word	0x000071e0
        /*0404*/ 	.word	0x00000003
        /*0408*/ 	.word	0x00000000
        /*040c*/ 	.short	0x010a
        /*040e*/ 	.byte	0x3f
	.zero		1


	//   ....[58]....
        /*0410*/ 	.word	0x00007250
        /*0414*/ 	.word	0x00000007
        /*0418*/ 	.word	0x00000000
        /*041c*/ 	.short	0x010a
        /*041e*/ 	.byte	0x3f
	.zero		1


	//   ....[59]....
        /*0420*/ 	.word	0x000072b0
        /*0424*/ 	.word	0x00000008
        /*0428*/ 	.word	0x00000000
        /*042c*/ 	.short	0x010a
        /*042e*/ 	.byte	0x3f
	.zero		1


	//   ....[60]....
        /*0430*/ 	.word	0x00007380
        /*0434*/ 	.word	0x00000012
        /*0438*/ 	.word	0x00000080
        /*043c*/ 	.short	0x010a
        /*043e*/ 	.byte	0x3f
	.zero		1


	//   ....[61]....
        /*0440*/ 	.word	0x00007460
        /*0444*/ 	.word	0x00000005
        /*0448*/ 	.word	0x00000000
        /*044c*/ 	.short	0x010a
        /*044e*/ 	.byte	0x3f
	.zero		1


	//   ....[62]....
        /*0450*/ 	.word	0x000074b0
        /*0454*/ 	.word	0x00000007
        /*0458*/ 	.word	0x00000000
        /*045c*/ 	.short	0x010a
        /*045e*/ 	.byte	0x3f
	.zero		1


	//   ....[63]....
        /*0460*/ 	.word	0x00007500
        /*0464*/ 	.word	0x00000006
        /*0468*/ 	.word	0x00000000
        /*046c*/ 	.short	0x010a
        /*046e*/ 	.byte	0x3f
	.zero		1


	//   ....[64]....
        /*0470*/ 	.word	0x00007550
        /*0474*/ 	.word	0x00000007
        /*0478*/ 	.word	0x00000000
        /*047c*/ 	.short	0x010a
        /*047e*/ 	.byte	0x3f
	.zero		1


	//   ....[65]....
        /*0480*/ 	.word	0x000075a0
        /*0484*/ 	.word	0x00000006
        /*0488*/ 	.word	0x00000000
        /*048c*/ 	.short	0x010a
        /*048e*/ 	.byte	0x3f
	.zero		1


	//   ....[66]....
        /*0490*/ 	.word	0x000075f0
        /*0494*/ 	.word	0x00000007
        /*0498*/ 	.word	0x00000000
        /*049c*/ 	.short	0x010a
        /*049e*/ 	.byte	0x3f
	.zero		1


	//   ....[67]....
        /*04a0*/ 	.word	0x00007640
        /*04a4*/ 	.word	0x00000006
        /*04a8*/ 	.word	0x00000000
        /*04ac*/ 	.short	0x010a
        /*04ae*/ 	.byte	0x3f
	.zero		1


	//   ....[68]....
        /*04b0*/ 	.word	0x00007690
        /*04b4*/ 	.word	0x00000007
        /*04b8*/ 	.word	0x00000000
        /*04bc*/ 	.short	0x010a
        /*04be*/ 	.byte	0x3f
	.zero		1


	//   ....[69]....
        /*04c0*/ 	.word	0x000076e0
        /*04c4*/ 	.word	0x00000006
        /*04c8*/ 	.word	0x00000000
        /*04cc*/ 	.short	0x010a
        /*04ce*/ 	.byte	0x3f
	.zero		1


	//   ....[70]....
        /*04d0*/ 	.word	0x00007730
        /*04d4*/ 	.word	0x00000007
        /*04d8*/ 	.word	0x00000000
        /*04dc*/ 	.short	0x010a
        /*04de*/ 	.byte	0x3f
	.zero		1


	//   ....[71]....
        /*04e0*/ 	.word	0x00007780
        /*04e4*/ 	.word	0x00000006
        /*04e8*/ 	.word	0x00000000
        /*04ec*/ 	.short	0x010a
        /*04ee*/ 	.byte	0x3f
	.zero		1


	//   ....[72]....
        /*04f0*/ 	.word	0x000077d0
        /*04f4*/ 	.word	0x00000007
        /*04f8*/ 	.word	0x00000000
        /*04fc*/ 	.short	0x010a
        /*04fe*/ 	.byte	0x3f
	.zero		1


	//   ....[73]....
        /*0500*/ 	.word	0x00007820
        /*0504*/ 	.word	0x00000006
        /*0508*/ 	.word	0x00000000
        /*050c*/ 	.short	0x010a
        /*050e*/ 	.byte	0x3f
	.zero		1


	//   ....[74]....
        /*0510*/ 	.word	0x00007870
        /*0514*/ 	.word	0x00000007
        /*0518*/ 	.word	0x00000000
        /*051c*/ 	.short	0x010a
        /*051e*/ 	.byte	0x3f
	.zero		1


	//   ....[75]....
        /*0520*/ 	.word	0x000078c0
        /*0524*/ 	.word	0x00000006
        /*0528*/ 	.word	0x00000000
        /*052c*/ 	.short	0x010a
        /*052e*/ 	.byte	0x3f
	.zero		1


	//----- nvinfo : EIATTR_NUM_MBARRIERS
	.align		4
.L_28:
        /*0530*/ 	.byte	0x03, 0x38
        /*0532*/ 	.short	0x0022


	//----- nvinfo : EIATTR_EXIT_INSTR_OFFSETS
	.align		4
        /*0534*/ 	.byte	0x04, 0x1c
        /*0536*/ 	.short	(.L_30 - .L_29)


	//   ....[0]....
.L_29:
        /*0538*/ 	.word	0x00000790


	//   ....[1]....
        /*053c*/ 	.word	0x00001070


	//   ....[2]....
        /*0540*/ 	.word	0x00005500


	//   ....[3]....
        /*0544*/ 	.word	0x00005b40


	//   ....[4]....
        /*0548*/ 	.word	0x00007230


	//----- nvinfo : EIATTR_MAX_THREADS
	.align		4
.L_30:
        /*054c*/ 	.byte	0x04, 0x05
        /*054e*/ 	.short	(.L_32 - .L_31)
.L_31:
        /*0550*/ 	.word	0x00000180
        /*0554*/ 	.word	0x00000001
        /*0558*/ 	.word	0x00000001


	//----- nvinfo : EIATTR_CRS_STACK_SIZE
	.align		4
.L_32:
        /*055c*/ 	.byte	0x04, 0x1e
        /*055e*/ 	.short	(.L_34 - .L_33)
.L_33:
        /*0560*/ 	.word	0x00000000


	//----- nvinfo : EIATTR_CBANK_PARAM_SIZE
	.align		4
.L_34:
        /*0564*/ 	.byte	0x03, 0x19
        /*0566*/ 	.short	0x0470


	//----- nvinfo : EIATTR_PARAM_CBANK
	.align		4
        /*0568*/ 	.byte	0x04, 0x0a
        /*056a*/ 	.short	(.L_36 - .L_35)
	.align		4
.L_35:
        /*056c*/ 	.word	index@(.nv.constant0._ZN7cutlass13device_kernelINS_4gemm6kernel13GemmUniversalIN4cute5tupleIJiiiiEEENS1_10collective13CollectiveMmaINS1_37MainloopSm90TmaGmmaWarpSpecializedFP8ILi16ENS5_IJNS4_1CILi1EEESB_SB_EEENS1_35KernelTmaWarpSpecializedCooperativeEEENS5_IJNSA_ILi192EEENSA_ILi32EEENSA_ILi64EEEEEENS_12float_e4m3_tENS5_IJlSB_lEEESJ_SK_NS4_8TiledMMAINS4_8MMA_AtomIJNS4_4SM904GMMA30MMA_64x32x32_F32E4M3E4M3_SS_TNILNSO_7ScaleInE1ELSQ_1EEEEEENS4_6LayoutINS5_IJNSA_ILi2EEESB_SB_EEENS5_IJSB_NSA_ILi0EEESW_EEEEENS5_IJNS4_10UnderscoreESZ_SZ_EEEEENS4_13SM90_TMA_LOADENS4_14ComposedLayoutINS4_7SwizzleILi2ELi4ELi3EEENS4_18smem_ptr_flag_bitsILi8EEENST_INS5_IJNSA_ILi8EEESH_EEENS5_IJSH_SB_EEEEEEEvNS4_8identityES12_S1C_vS1D_EENS_8epilogue10collective6detail29Sm90TmaWarpSpecializedAdapterINS1G_15DefaultEpilogueISJ_SK_SK_NS1F_6thread17LinearCombinationISJ_Li1EffLNS1K_9ScaleType4KindE0ELNS_15FloatRoundStyleE2ESJ_EENS1_15EpilogueDefaultEEEEEvvEEEEvNT_6ParamsE)
        /*0570*/ 	.short	0x0210
        /*0572*/ 	.short	0x0470


	//----- nvinfo : EIATTR_SW_WAR
	.align		4
.L_36:
        /*0574*/ 	.byte	0x04, 0x36
        /*0576*/ 	.short	(.L_38 - .L_37)
.L_37:
        /*0578*/ 	.word	0x00000008
.L_38:


//--------------------- .nv.callgraph             --------------------------
	.section	.nv.callgraph,"",@"SHT_CUDA_CALLGRAPH"
	.align	4
	.sectionentsize	8
	.align		4
        /*0000*/ 	.word	0x00000000
	.align		4
        /*0004*/ 	.word	0xffffffff
	.align		4
        /*0008*/ 	.word	0x00000000
	.align		4
        /*000c*/ 	.word	0xfffffffe
	.align		4
        /*0010*/ 	.word	0x00000000
	.align		4
        /*0014*/ 	.word	0xfffffffd
	.align		4
        /*0018*/ 	.word	0x00000000
	.align		4
        /*001c*/ 	.word	0xfffffffc


//--------------------- .nv.constant4             --------------------------
	.section	.nv.constant4,"a",@progbits
	.align	8
	.align		8
.nv.constant4:
        /*0000*/ 	.dword	_ZN40_INTERNAL_e6a4efb4_4_k_cu_395db607_125984cuda3std3__45__cpo5beginE
	.align		8
        /*0008*/ 	.dword	_ZN40_INTERNAL_e6a4efb4_4_k_cu_395db607_125984cuda3std3__45__cpo3endE
	.align		8
        /*0010*/ 	.dword	_ZN40_INTERNAL_e6a4efb4_4_k_cu_395db607_125984cuda3std3__45__cpo6cbeginE
	.align		8
        /*0018*/ 	.dword	_ZN40_INTERNAL_e6a4efb4_4_k_cu_395db607_125984cuda3std3__45__cpo4cendE
	.align		8
        /*0020*/ 	.dword	_ZN40_INTERNAL_e6a4efb4_4_k_cu_395db607_125984cuda3std3__442_GLOBAL__N__e6a4efb4_4_k_cu_395db607_125986ignoreE
	.align		8
        /*0028*/ 	.dword	_ZN40_INTERNAL_e6a4efb4_4_k_cu_395db607_125984cuda3std3__419piecewise_constructE
	.align		8
        /*0030*/ 	.dword	_ZN40_INTERNAL_e6a4efb4_4_k_cu_395db607_125984cuda3std3__48in_placeE
	.align		8
        /*0038*/ 	.dword	_ZN40_INTERNAL_e6a4efb4_4_k_cu_395db607_125984cuda3std6ranges3__45__cpo4swapE
	.align		8
        /*0040*/ 	.dword	_ZN40_INTERNAL_e6a4efb4_4_k_cu_395db607_125984cuda3std6ranges3__45__cpo9iter_moveE
	.align		8
        /*0048*/ 	.dword	_ZN40_INTERNAL_e6a4efb4_4_k_cu_395db607_125984cute7productE
	.align		8
        /*0050*/ 	.dword	_ZN40_INTERNAL_e6a4efb4_4_k_cu_395db607_125984cute1_E


//--------------------- .text._ZN7cutlass13device_kernelINS_4gemm6kernel13GemmUniversalIN4cute5tupleIJiiiiEEENS1_10collective13CollectiveMmaINS1_37MainloopSm90TmaGmmaWarpSpecializedFP8ILi16ENS5_IJNS4_1CILi1EEESB_SB_EEENS1_35KernelTmaWarpSpecializedCooperativeEEENS5_IJNSA_ILi192EEENSA_ILi32EEENSA_ILi64EEEEEENS_12float_e4m3_tENS5_IJlSB_lEEESJ_SK_NS4_8TiledMMAINS4_8MMA_AtomIJNS4_4SM904GMMA30MMA_64x32x32_F32E4M3E4M3_SS_TNILNSO_7ScaleInE1ELSQ_1EEEEEENS4_6LayoutINS5_IJNSA_ILi2EEESB_SB_EEENS5_IJSB_NSA_ILi0EEESW_EEEEENS5_IJNS4_10UnderscoreESZ_SZ_EEEEENS4_13SM90_TMA_LOADENS4_14ComposedLayoutINS4_7SwizzleILi2ELi4ELi3EEENS4_18smem_ptr_flag_bitsILi8EEENST_INS5_IJNSA_ILi8EEESH_EEENS5_IJSH_SB_EEEEEEEvNS4_8identityES12_S1C_vS1D_EENS_8epilogue10collective6detail29Sm90TmaWarpSpecializedAdapterINS1G_15DefaultEpilogueISJ_SK_SK_NS1F_6thread17LinearCombinationISJ_Li1EffLNS1K_9ScaleType4KindE0ELNS_15FloatRoundStyleE2ESJ_EENS1_15EpilogueDefaultEEEEEvvEEEEvNT_6ParamsE --------------------------
	.section	.text._ZN7cutlass13device_kernelINS_4gemm6kernel13GemmUniversalIN4cute5tupleIJiiiiEEENS1_10collective13CollectiveMmaINS1_37MainloopSm90TmaGmmaWarpSpecializedFP8ILi16ENS5_IJNS4_1CILi1EEESB_SB_EEENS1_35KernelTmaWarpSpecializedCooperativeEEENS5_IJNSA_ILi192EEENSA_ILi32EEENSA_ILi64EEEEEENS_12float_e4m3_tENS5_IJlSB_lEEESJ_SK_NS4_8TiledMMAINS4_8MMA_AtomIJNS4_4SM904GMMA30MMA_64x32x32_F32E4M3E4M3_SS_TNILNSO_7ScaleInE1ELSQ_1EEEEEENS4_6LayoutINS5_IJNSA_ILi2EEESB_SB_EEENS5_IJSB_NSA_ILi0EEESW_EEEEENS5_IJNS4_10UnderscoreESZ_SZ_EEEEENS4_13SM90_TMA_LOADENS4_14ComposedLayoutINS4_7SwizzleILi2ELi4ELi3EEENS4_18smem_ptr_flag_bitsILi8EEENST_INS5_IJNSA_ILi8EEESH_EEENS5_IJSH_SB_EEEEEEEvNS4_8identityES12_S1C_vS1D_EENS_8epilogue10collective6detail29Sm90TmaWarpSpecializedAdapterINS1G_15DefaultEpilogueISJ_SK_SK_NS1F_6thread17LinearCombinationISJ_Li1EffLNS1K_9ScaleType4KindE0ELNS_15FloatRoundStyleE2ESJ_EENS1_15EpilogueDefaultEEEEEvvEEEEvNT_6ParamsE,"ax",@progbits
	.align	128
.text._ZN7cutlass13device_kernelINS_4gemm6kernel13GemmUniversalIN4cute5tupleIJiiiiEEENS1_10collective13CollectiveMmaINS1_37MainloopSm90TmaGmmaWarpSpecializedFP8ILi16ENS5_IJNS4_1CILi1EEESB_SB_EEENS1_35KernelTmaWarpSpecializedCooperativeEEENS5_IJNSA_ILi192EEENSA_ILi32EEENSA_ILi64EEEEEENS_12float_e4m3_tENS5_IJlSB_lEEESJ_SK_NS4_8TiledMMAINS4_8MMA_AtomIJNS4_4SM904GMMA30MMA_64x32x32_F32E4M3E4M3_SS_TNILNSO_7ScaleInE1ELSQ_1EEEEEENS4_6LayoutINS5_IJNSA_ILi2EEESB_SB_EEENS5_IJSB_NSA_ILi0EEESW_EEEEENS5_IJNS4_10UnderscoreESZ_SZ_EEEEENS4_13SM90_TMA_LOADENS4_14ComposedLayoutINS4_7SwizzleILi2ELi4ELi3EEENS4_18smem_ptr_flag_bitsILi8EEENST_INS5_IJNSA_ILi8EEESH_EEENS5_IJSH_SB_EEEEEEEvNS4_8identityES12_S1C_vS1D_EENS_8epilogue10collective6detail29Sm90TmaWarpSpecializedAdapterINS1G_15DefaultEpilogueISJ_SK_SK_NS1F_6thread17LinearCombinationISJ_Li1EffLNS1K_9ScaleType4KindE0ELNS_15FloatRoundStyleE2ESJ_EENS1_15EpilogueDefaultEEEEEvvEEEEvNT_6ParamsE:
        .type           _ZN7cutlass13device_kernelINS_4gemm6kernel13GemmUniversalIN4cute5tupleIJiiiiEEENS1_10collective13CollectiveMmaINS1_37MainloopSm90TmaGmmaWarpSpecializedFP8ILi16ENS5_IJNS4_1CILi1EEESB_SB_EEENS1_35KernelTmaWarpSpecializedCooperativeEEENS5_IJNSA_ILi192EEENSA_ILi32EEENSA_ILi64EEEEEENS_12float_e4m3_tENS5_IJlSB_lEEESJ_SK_NS4_8TiledMMAINS4_8MMA_AtomIJNS4_4SM904GMMA30MMA_64x32x32_F32E4M3E4M3_SS_TNILNSO_7ScaleInE1ELSQ_1EEEEEENS4_6LayoutINS5_IJNSA_ILi2EEESB_SB_EEENS5_IJSB_NSA_ILi0EEESW_EEEEENS5_IJNS4_10UnderscoreESZ_SZ_EEEEENS4_13SM90_TMA_LOADENS4_14ComposedLayoutINS4_7SwizzleILi2ELi4ELi3EEENS4_18smem_ptr_flag_bitsILi8EEENST_INS5_IJNSA_ILi8EEESH_EEENS5_IJSH_SB_EEEEEEEvNS4_8identityES12_S1C_vS1D_EENS_8epilogue10collective6detail29Sm90TmaWarpSpecializedAdapterINS1G_15DefaultEpilogueISJ_SK_SK_NS1F_6thread17LinearCombinationISJ_Li1EffLNS1K_9ScaleType4KindE0ELNS_15FloatRoundStyleE2ESJ_EENS1_15EpilogueDefaultEEEEEvvEEEEvNT_6ParamsE,@function
        .size           _ZN7cutlass13device_kernelINS_4gemm6kernel13GemmUniversalIN4cute5tupleIJiiiiEEENS1_10collective13CollectiveMmaINS1_37MainloopSm90TmaGmmaWarpSpecializedFP8ILi16ENS5_IJNS4_1CILi1EEESB_SB_EEENS1_35KernelTmaWarpSpecializedCooperativeEEENS5_IJNSA_ILi192EEENSA_ILi32EEENSA_ILi64EEEEEENS_12float_e4m3_tENS5_IJlSB_lEEESJ_SK_NS4_8TiledMMAINS4_8MMA_AtomIJNS4_4SM904GMMA30MMA_64x32x32_F32E4M3E4M3_SS_TNILNSO_7ScaleInE1ELSQ_1EEEEEENS4_6LayoutINS5_IJNSA_ILi2EEESB_SB_EEENS5_IJSB_NSA_ILi0EEESW_EEEEENS5_IJNS4_10UnderscoreESZ_SZ_EEEEENS4_13SM90_TMA_LOADENS4_14ComposedLayoutINS4_7SwizzleILi2ELi4ELi3EEENS4_18smem_ptr_flag_bitsILi8EEENST_INS5_IJNSA_ILi8EEESH_EEENS5_IJSH_SB_EEEEEEEvNS4_8identityES12_S1C_vS1D_EENS_8epilogue10collective6detail29Sm90TmaWarpSpecializedAdapterINS1G_15DefaultEpilogueISJ_SK_SK_NS1F_6thread17LinearCombinationISJ_Li1EffLNS1K_9ScaleType4KindE0ELNS_15FloatRoundStyleE2ESJ_EENS1_15EpilogueDefaultEEEEEvvEEEEvNT_6ParamsE,(.L_x_162 - _ZN7cutlass13device_kernelINS_4gemm6kernel13GemmUniversalIN4cute5tupleIJiiiiEEENS1_10collective13CollectiveMmaINS1_37MainloopSm90TmaGmmaWarpSpecializedFP8ILi16ENS5_IJNS4_1CILi1EEESB_SB_EEENS1_35KernelTmaWarpSpecializedCooperativeEEENS5_IJNSA_ILi192EEENSA_ILi32EEENSA_ILi64EEEEEENS_12float_e4m3_tENS5_IJlSB_lEEESJ_SK_NS4_8TiledMMAINS4_8MMA_AtomIJNS4_4SM904GMMA30MMA_64x32x32_F32E4M3E4M3_SS_TNILNSO_7ScaleInE1ELSQ_1EEEEEENS4_6LayoutINS5_IJNSA_ILi2EEESB_SB_EEENS5_IJSB_NSA_ILi0EEESW_EEEEENS5_IJNS4_10UnderscoreESZ_SZ_EEEEENS4_13SM90_TMA_LOADENS4_14ComposedLayoutINS4_7SwizzleILi2ELi4ELi3EEENS4_18smem_ptr_flag_bitsILi8EEENST_INS5_IJNSA_ILi8EEESH_EEENS5_IJSH_SB_EEEEEEEvNS4_8identityES12_S1C_vS1D_EENS_8epilogue10collective6detail29Sm90TmaWarpSpecializedAdapterINS1G_15DefaultEpilogueISJ_SK_SK_NS1F_6thread17LinearCombinationISJ_Li1EffLNS1K_9ScaleType4KindE0ELNS_15FloatRoundStyleE2ESJ_EENS1_15EpilogueDefaultEEEEEvvEEEEvNT_6ParamsE)
        .other          _ZN7cutlass13device_kernelINS_4gemm6kernel13GemmUniversalIN4cute5tupleIJiiiiEEENS1_10collective13CollectiveMmaINS1_37MainloopSm90TmaGmmaWarpSpecializedFP8ILi16ENS5_IJNS4_1CILi1EEESB_SB_EEENS1_35KernelTmaWarpSpecializedCooperativeEEENS5_IJNSA_ILi192EEENSA_ILi32EEENSA_ILi64EEEEEENS_12float_e4m3_tENS5_IJlSB_lEEESJ_SK_NS4_8TiledMMAINS4_8MMA_AtomIJNS4_4SM904GMMA30MMA_64x32x32_F32E4M3E4M3_SS_TNILNSO_7ScaleInE1ELSQ_1EEEEEENS4_6LayoutINS5_IJNSA_ILi2EEESB_SB_EEENS5_IJSB_NSA_ILi0EEESW_EEEEENS5_IJNS4_10UnderscoreESZ_SZ_EEEEENS4_13SM90_TMA_LOADENS4_14ComposedLayoutINS4_7SwizzleILi2ELi4ELi3EEENS4_18smem_ptr_flag_bitsILi8EEENST_INS5_IJNSA_ILi8EEESH_EEENS5_IJSH_SB_EEEEEEEvNS4_8identityES12_S1C_vS1D_EENS_8epilogue10collective6detail29Sm90TmaWarpSpecializedAdapterINS1G_15DefaultEpilogueISJ_SK_SK_NS1F_6thread17LinearCombinationISJ_Li1EffLNS1K_9ScaleType4KindE0ELNS_15FloatRoundStyleE2ESJ_EENS1_15EpilogueDefaultEEEEEvvEEEEvNT_6ParamsE,@"STO_CUDA_ENTRY STV_DEFAULT"
_ZN7cutlass13device_kernelINS_4gemm6kernel13GemmUniversalIN4cute5tupleIJiiiiEEENS1_10collective13CollectiveMmaINS1_37MainloopSm90TmaGmmaWarpSpecializedFP8ILi16ENS5_IJNS4_1CILi1EEESB_SB_EEENS1_35KernelTmaWarpSpecializedCooperativeEEENS5_IJNSA_ILi192EEENSA_ILi32EEENSA_ILi64EEEEEENS_12float_e4m3_tENS5_IJlSB_lEEESJ_SK_NS4_8TiledMMAINS4_8MMA_AtomIJNS4_4SM904GMMA30MMA_64x32x32_F32E4M3E4M3_SS_TNILNSO_7ScaleInE1ELSQ_1EEEEEENS4_6LayoutINS5_IJNSA_ILi2EEESB_SB_EEENS5_IJSB_NSA_ILi0EEESW_EEEEENS5_IJNS4_10UnderscoreESZ_SZ_EEEEENS4_13SM90_TMA_LOADENS4_14ComposedLayoutINS4_7SwizzleILi2ELi4ELi3EEENS4_18smem_ptr_flag_bitsILi8EEENST_INS5_IJNSA_ILi8EEESH_EEENS5_IJSH_SB_EEEEEEEvNS4_8identityES12_S1C_vS1D_EENS_8epilogue10collective6detail29Sm90TmaWarpSpecializedAdapterINS1G_15DefaultEpilogueISJ_SK_SK_NS1F_6thread17LinearCombinationISJ_Li1EffLNS1K_9ScaleType4KindE0ELNS_15FloatRoundStyleE2ESJ_EENS1_15EpilogueDefaultEEEEEvvEEEEvNT_6ParamsE:
[----:B------:R-:W-:Y:S01]  /*0000*/  LDC R1, c[0x0][0x28] ;  /* 0x00000a00ff017b82 */ /* 0x000fe20000000800 */
[----:B------:R-:W0:Y:S01]  /*0010*/  S2R R2, SR_TID.X ;  /* 0x0000000000027919 */ /* 0x000e220000002100 */
[----:B------:R-:W-:Y:S01]  /*0020*/  ELECT P0, URZ, PT ;  /* 0x00000000003f782f */ /* 0x000fe20003800000 */
[----:B------:R-:W-:Y:S01]  /*0030*/  BSSY B0, `(.L_x_0) ;  /* 0x000000f000007945 */ /* 0x000fe20003800000 */
[--C-:B0-----:R-:W-:Y:S02]  /*0040*/  SHF.R.U32.HI R0, RZ, 0x5, R2.reuse ;  /* 0x00000005ff007819 */ /* 0x101fe40000011602 */
[----:B------:R-:W-:-:S03]  /*0050*/  SHF.R.U32.HI R4, RZ, 0x7, R2 ;  /* 0x00000007ff047819 */ /* 0x000fc60000011602 */
[----:B------:R-:W0:Y:S04]  /*0060*/  SHFL.IDX PT, R3, R0, RZ, 0x1f ;  /* 0x00001fff00037589 */ /* 0x000e2800000e0000 */
[----:B------:R1:W2:Y:S01]  /*0070*/  SHFL.IDX PT, R7, R4, RZ, 0x1f ;  /* 0x00001fff04077589 */ /* 0x0002a200000e0000 */
[----:B0-----:R-:W-:-:S13]  /*0080*/  ISETP.NE.OR P0, PT, R3, RZ, !P0 ;  /* 0x000000ff0300720c */ /* 0x001fda0004705670 */
[----:B-12---:R-:W-:Y:S05]  /*0090*/  @P0 BRA `(.L_x_1) ;  /* 0x0000000000200947 */ /* 0x006fea0003800000 */
[----:B------:R-:W-:Y:S02]  /*00a0*/  ULDC.64 UR4, c[0x0][0x198] ;  /* 0x0000660000047ab9 */ /* 0x000fe40000000a00 */
[----:B------:R-:W-:Y:S02]  /*00b0*/  UIADD3 UR6, UP0, UR4, 0xf0, URZ ;  /* 0x000000f004067890 */ /* 0x000fe4000ff1e03f */
[----:B------:R-:W-:Y:S02]  /*00c0*/  UIADD3 UR4, UP1, UR4, 0x1f0, URZ ;  /* 0x000001f004047890 */ /* 0x000fe4000ff3e03f */
[----:B------:R-:W-:Y:S02]  /*00d0*/  UIADD3.X UR7, URZ, UR5, URZ, UP0, !UPT ;  /* 0x000000053f077290 */ /* 0x000fe400087fe43f */
[----:B------:R-:W-:-:S07]  /*00e0*/  UIADD3.X UR5, URZ, UR5, URZ, UP1, !UPT ;  /* 0x000000053f057290 */ /* 0x000fce0008ffe43f */
[----:B------:R0:W-:Y:S02]  /*00f0*/  UTMACCTL.PF [UR6] ;  /* 0x00000000060079b9 */ /* 0x0001e40008040000 */
[----:B------:R0:W-:Y:S02]  /*0100*/  UTMACCTL.PF [UR4] ;  /* 0x00000000040079b9 */ /* 0x0001e40008040000 */
[----:B0-----:R-:W-:Y:S01]  /*0110*/  NOP ;  /* 0x0000000000007918 */ /* 0x001fe20000000000 */
.L_x_1:
[----:B------:R-:W-:Y:S05]  /*0120*/  BSYNC B0 ;  /* 0x0000000000007941 */ /* 0x000fea0003800000 */
.L_x_0:
[----:B------:R-:W0:Y:S02]  /*0130*/  SHFL.IDX PT, R4, R0, RZ, 0x1f ;  /* 0x00001fff00047589 */ /* 0x000e2400000e0000 */
[----:B0-----:R-:W-:-:S13]  /*0140*/  ISETP.NE.AND P0, PT, R4, RZ, PT ;  /* 0x000000ff0400720c */ /* 0x001fda0003f05270 */
[----:B------:R-:W-:Y:S05]  /*0150*/  @P0 BRA `(.L_x_2) ;  /* 0x0000000000c40947 */ /* 0x000fea0003800000 */
[----:B------:R-:W-:Y:S01]  /*0160*/  ELECT P0, URZ, PT ;  /* 0x00000000003f782f */ /* 0x000fe20003800000 */
[----:B------:R-:W-:-:S12]  /*0170*/  BSSY B0, `(.L_x_2) ;  /* 0x000002f000007945 */ /* 0x000fd80003800000 */
[----:B------:R-:W-:Y:S05]  /*0180*/  @!P0 BRA `(.L_x_3) ;  /* 0x0000000000b48947 */ /* 0x000fea0003800000 */
[----:B------:R-:W0:Y:S01]  /*0190*/  S2UR UR8, SR_CgaCtaId ;  /* 0x00000000000879c3 */ /* 0x000e220000008800 */
[----:B------:R-:W-:Y:S01]  /*01a0*/  UMOV UR4, 0x400 ;  /* 0x0000040000047882 */ /* 0x000fe20000000000 */
[----:B------:R-:W-:Y:S01]  /*01b0*/  UMOV UR5, 0x1 ;  /* 0x0000000100057882 */ /* 0x000fe20000000000 */
[----:B------:R-:W-:Y:S02]  /*01c0*/  UMOV UR6, 0x100 ;  /* 0x0000010000067882 */ /* 0x000fe40000000000 */
[----:B------:R-:W-:-:S04]  /*01d0*/  UIADD3 UR6, -UR6, 0x100000, URZ ;  /* 0x0010000006067890 */ /* 0x000fc8000fffe13f */
[----:B------:R-:W-:Y:S02]  /*01e0*/  USHF.L.U32 UR7, UR6, 0xb, URZ ;  /* 0x0000000b06077899 */ /* 0x000fe4000800063f */
[----:B------:R-:W-:Y:S02]  /*01f0*/  USHF.L.U32 UR6, UR6, 0x1, URZ ;  /* 0x0000000106067899 */ /* 0x000fe4000800063f */
[----:B0-----:R-:W-:Y:S02]  /*0200*/  ULEA UR8, UR8, UR4, 0x18 ;  /* 0x0000000408087291 */ /* 0x001fe4000f8ec03f */
[----:B------:R-:W-:-:S04]  /*0210*/  UIADD3 UR4, -UR5, 0x100000, URZ ;  /* 0x0010000005047890 */ /* 0x000fc8000fffe13f */
[----:B------:R-:W-:Y:S02]  /*0220*/  USHF.L.U32 UR5, UR4, 0xb, URZ ;  /* 0x0000000b04057899 */ /* 0x000fe4000800063f */
[----:B------:R-:W-:Y:S01]  /*0230*/  USHF.L.U32 UR4, UR4, 0x1, URZ ;  /* 0x0000000104047899 */ /* 0x000fe2000800063f */
[----:B------:R-:W0:Y:S11]  /*0240*/  FENCE.VIEW.ASYNC.S ;  /* 0x00000000000073c6 */ /* 0x000e360000000000 */
[----:B0-----:R0:W1:Y:S01]  /*0250*/  SYNCS.EXCH.64 URZ, [UR8], UR4 ;  /* 0x00000004083f75b2 */ /* 0x0010620008000100 */
[----:B------:R0:W2:Y:S01]  /*0260*/  SYNCS.EXCH.64 URZ, [UR8+0x80], UR6 ;  /* 0x00008006083f75b2 */ /* 0x0000a20008000100 */
[----:B------:R0:W3:Y:S01]  /*0270*/  SYNCS.EXCH.64 URZ, [UR8+0x8], UR4 ;  /* 0x00000804083f75b2 */ /* 0x0000e20008000100 */
[----:B------:R0:W4:Y:S01]  /*0280*/  SYNCS.EXCH.64 URZ, [UR8+0x88], UR6 ;  /* 0x00008806083f75b2 */ /* 0x0001220008000100 */
[----:B------:R0:W0:Y:S01]  /*0290*/  SYNCS.EXCH.64 URZ, [UR8+0x10], UR4 ;  /* 0x00001004083f75b2 */ /* 0x0000220008000100 */
        /* <DEDUP_REMOVED lines=27> */
[----:B-1234-:R-:W-:Y:S01]  /*0450*/  NOP ;  /* 0x0000000000007918 */ /* 0x01efe20000000000 */
.L_x_3:
[----:B0-----:R-:W-:Y:S05]  /*0460*/  BSYNC B0 ;  /* 0x0000000000007941 */ /* 0x001fea0003800000 */
.L_x_2:
[----:B------:R-:W0:Y:S01]  /*0470*/  SHFL.IDX PT, R0, R0, RZ, 0x1f ;  /* 0x00001fff00007589 */ /* 0x000e2200000e0000 */
[----:B------:R-:W1:Y:S01]  /*0480*/  LDC R4, c[0x0][0x65c] ;  /* 0x00019700ff047b82 */ /* 0x000e620000000800 */
[----:B------:R-:W-:Y:S02]  /*0490*/  ELECT P0, URZ, PT ;  /* 0x00000000003f782f */ /* 0x000fe40003800000 */
[----:B------:R-:W-:Y:S01]  /*04a0*/  ISETP.NE.AND P2, PT, R7, RZ, PT ;  /* 0x000000ff0700720c */ /* 0x000fe20003f45270 */
[----:B------:R-:W2:Y:S01]  /*04b0*/  S2R R8, SR_CTAID.Y ;  /* 0x0000000000087919 */ /* 0x000ea20000002600 */
[----:B------:R-:W-:Y:S01]  /*04c0*/  UMOV UR4, 0x20 ;  /* 0x0000002000047882 */ /* 0x000fe20000000000 */
[----:B------:R-:W-:Y:S01]  /*04d0*/  NOP ;  /* 0x0000000000007918 */ /* 0x000fe20000000000 */
[----:B------:R-:W-:Y:S01]  /*04e0*/  NOP ;  /* 0x0000000000007918 */ /* 0x000fe20000000000 */
[----:B------:R-:W3:Y:S01]  /*04f0*/  S2R R6, SR_CTAID.X ;  /* 0x0000000000067919 */ /* 0x000ee20000002500 */
[----:B0-----:R-:W-:-:S02]  /*0500*/  ISETP.NE.OR P0, PT, R0, RZ, !P0 ;  /* 0x000000ff0000720c */ /* 0x001fc40004705670 */
[----:B-1----:R-:W-:Y:S02]  /*0510*/  ISETP.NE.AND P4, PT, R4, 0x1, PT ;  /* 0x000000010400780c */ /* 0x002fe40003f85270 */
[----:B------:R-:W-:-:S04]  /*0520*/  SHF.R.S32.HI R4, RZ, 0x1f, R3 ;  /* 0x0000001fff047819 */ /* 0x000fc80000011403 */
[----:B------:R-:W-:-:S04]  /*0530*/  LEA.HI R4, R4, R3, RZ, 0x2 ;  /* 0x0000000304047211 */ /* 0x000fc800078f10ff */
[----:B------:R-:W-:Y:S01]  /*0540*/  LOP3.LUT R4, R4, 0xfffffffc, RZ, 0xc0, !PT ;  /* 0xfffffffc04047812 */ /* 0x000fe200078ec0ff */
[----:B------:R-:W-:Y:S01]  /*0550*/  VOTEU.ALL UP0, P0 ;  /* 0x00000000003f7886 */ /* 0x000fe20000000000 */
[----:B------:R-:W-:Y:S01]  /*0560*/  VOTEU.ALL UP1, P0 ;  /* 0x00000000003f7886 */ /* 0x000fe20000020000 */
[----:B------:R-:W3:Y:S01]  /*0570*/  @P4 LDC R9, c[0x0][0x10] ;  /* 0x00000400ff094b82 */ /* 0x000ee20000000800 */
[----:B------:R-:W-:Y:S02]  /*0580*/  @P4 IMAD.MOV.U32 R5, RZ, RZ, RZ ;  /* 0x000000ffff054224 */ /* 0x000fe400078e00ff */
[----:B------:R-:W-:Y:S01]  /*0590*/  IMAD.IADD R3, R3, 0x1, -R4 ;  /* 0x0000000103037824 */ /* 0x000fe200078e0a04 */
[----:B------:R-:W-:Y:S01]  /*05a0*/  @!UP0 UMOV UR6, 0x400 ;  /* 0x0000040000068882 */ /* 0x000fe20000000000 */
[----:B------:R-:W-:-:S04]  /*05b0*/  @!UP0 UIADD3 UR4, -UR4, 0x100000, URZ ;  /* 0x0010000004048890 */ /* 0x000fc8000fffe13f */
[----:B------:R-:W-:Y:S02]  /*05c0*/  @!UP0 USHF.L.U32 UR5, UR4, 0xb, URZ ;  /* 0x0000000b04058899 */ /* 0x000fe4000800063f */
[----:B------:R-:W-:Y:S01]  /*05d0*/  @!UP0 USHF.L.U32 UR4, UR4, 0x1, URZ ;  /* 0x0000000104048899 */ /* 0x000fe2000800063f */
[----:B--2---:R-:W-:Y:S01]  /*05e0*/  @P4 IMAD.MOV.U32 R4, RZ, RZ, R8 ;  /* 0x000000ffff044224 */ /* 0x004fe200078e0008 */
[----:B------:R-:W0:Y:S01]  /*05f0*/  @!UP0 S2UR UR7, SR_CgaCtaId ;  /* 0x00000000000789c3 */ /* 0x000e220000008800 */
[----:B------:R-:W-:-:S07]  /*0600*/  @P4 IMAD.MOV.U32 R13, RZ, RZ, RZ ;  /* 0x000000ffff0d4224 */ /* 0x000fce00078e00ff */
[----:B------:R-:W1:Y:S01]  /*0610*/  @!P4 LDC R11, c[0x0][0xc] ;  /* 0x00000300ff0bcb82 */ /* 0x000e620000000800 */
[----:B---3--:R-:W-:-:S04]  /*0620*/  @P4 IMAD.WIDE.U32 R4, R6, R9, R4 ;  /* 0x0000000906044225 */ /* 0x008fc800078e0004 */
[----:B------:R-:W-:Y:S02]  /*0630*/  VIADD R9, R7, 0xffffffff ;  /* 0xffffffff07097836 */ /* 0x000fe40000000000 */
[----:B------:R-:W-:Y:S01]  /*0640*/  @P4 IMAD.MOV.U32 R0, RZ, RZ, R4 ;  /* 0x000000ffff004224 */ /* 0x000fe200078e0004 */
[----:B0-----:R-:W-:Y:S02]  /*0650*/  @!UP0 ULEA UR6, UR7, UR6, 0x18 ;  /* 0x0000000607068291 */ /* 0x001fe4000f8ec03f */
[----:B------:R-:W-:Y:S01]  /*0660*/  ISETP.GE.U32.AND P1, PT, R9, 0x2, PT ;  /* 0x000000020900780c */ /* 0x000fe20003f26070 */
[----:B------:R-:W-:Y:S01]  /*0670*/  VOTEU.ALL UP0, P0 ;  /* 0x00000000003f7886 */ /* 0x000fe20000000000 */
[----:B------:R-:W-:Y:S01]  /*0680*/  ISETP.NE.AND P0, PT, R3, 0x3, PT ;  /* 0x000000030300780c */ /* 0x000fe20003f05270 */
[----:B------:R-:W-:-:S03]  /*0690*/  @P4 IMAD.IADD R5, R5, 0x1, R13 ;  /* 0x0000000105054824 */ /* 0x000fc600078e020d */
[----:B------:R-:W-:-:S04]  /*06a0*/  ISETP.EQ.OR P0, PT, R3, RZ, !P0 ;  /* 0x000000ff0300720c */ /* 0x000fc80004702670 */
[----:B------:R-:W-:Y:S01]  /*06b0*/  ISETP.EQ.AND P0, PT, R7, RZ, P0 ;  /* 0x000000ff0700720c */ /* 0x000fe20000702270 */
[----:B------:R-:W-:Y:S01]  /*06c0*/  IMAD.MOV.U32 R7, RZ, RZ, RZ ;  /* 0x000000ffff077224 */ /* 0x000fe200078e00ff */
[----:B------:R-:W0:Y:S02]  /*06d0*/  FENCE.VIEW.ASYNC.S ;  /* 0x00000000000073c6 */ /* 0x000e240000000000 */
[----:B0-----:R0:W2:Y:S01]  /*06e0*/  @!UP0 SYNCS.EXCH.64 URZ, [UR6+0x110], UR4 ;  /* 0x00011004063f85b2 */ /* 0x0010a20008000100 */
[----:B------:R-:W-:Y:S01]  /*06f0*/  SEL R4, RZ, 0x1, !P0 ;  /* 0x00000001ff047807 */ /* 0x000fe20004000000 */
[----:B-1----:R-:W-:-:S03]  /*0700*/  @!P4 IMAD.WIDE.U32 R10, R11, R8, R6 ;  /* 0x000000080b0ac225 */ /* 0x002fc600078e0006 */
[----:B------:R-:W-:Y:S01]  /*0710*/  SEL R4, R4, 0x2, P1 ;  /* 0x0000000204047807 */ /* 0x000fe20000800000 */
[----:B------:R-:W-:Y:S02]  /*0720*/  @!P4 IMAD.MOV.U32 R0, RZ, RZ, R10 ;  /* 0x000000ffff00c224 */ /* 0x000fe400078e000a */
[----:B------:R-:W-:Y:S01]  /*0730*/  @!P4 IMAD.MOV.U32 R5, RZ, RZ, R11 ;  /* 0x000000ffff05c224 */ /* 0x000fe200078e000b */
[----:B------:R0:W2:Y:S01]  /*0740*/  @!UP1 SYNCS.EXCH.64 URZ, [UR6+0x118], UR4 ;  /* 0x00011804063f95b2 */ /* 0x0000a20008000100 */
[----:B------:R-:W-:Y:S01]  /*0750*/  NOP ;  /* 0x0000000000007918 */ /* 0x000fe20000000000 */
[----:B--2---:R-:W-:Y:S06]  /*0760*/  BAR.SYNC.DEFER_BLOCKING 0x0 ;  /* 0x0000000000007b1d */ /* 0x004fec0000010000 */
[----:B------:R-:W-:Y:S05]  /*0770*/  @!P2 BRA `(.L_x_4) ;  /* 0x0000004c0064a947 */ /* 0x000fea0003800000 */
[----:B------:R-:W-:-:S13]  /*0780*/  ISETP.GT.U32.AND P0, PT, R9, 0x1, PT ;  /* 0x000000010900780c */ /* 0x000fda0003f04070 */
[----:B0-----:R-:W-:Y:S05]  /*0790*/  @P0 EXIT ;  /* 0x000000000000094d */ /* 0x001fea0003800000 */
[----:B------:R-:W-:Y:S01]  /*07a0*/  ULDC.64 UR4, c[0x0][0x650] ;  /* 0x0001940000047ab9 */ /* 0x000fe20000000a00 */
[----:B------:R-:W-:Y:S01]  /*07b0*/  PRMT R9, RZ, 0x7610, R9 ;  /* 0x00007610ff097816 */ /* 0x000fe20000000009 */
[----:B------:R-:W-:Y:S01]  /*07c0*/  IMAD.MOV.U32 R13, RZ, RZ, -0x1 ;  /* 0xffffffffff0d7424 */ /* 0x000fe200078e00ff */
[----:B------:R-:W-:Y:S01]  /*07d0*/  ISETP.GE.U32.AND P0, PT, R0, UR4, PT ;  /* 0x0000000400007c0c */ /* 0x000fe2000bf06070 */
[----:B------:R-:W-:Y:S02]  /*07e0*/  IMAD.MOV.U32 R12, RZ, RZ, -0x1 ;  /* 0xffffffffff0c7424 */ /* 0x000fe400078e00ff */
[----:B------:R-:W-:Y:S01]  /*07f0*/  IMAD.MOV.U32 R21, RZ, RZ, -0x1 ;  /* 0xffffffffff157424 */ /* 0x000fe200078e00ff */
[----:B------:R-:W-:-:S13]  /*0800*/  ISETP.GE.U32.AND.EX P0, PT, R5, UR5, PT, P0 ;  /* 0x0000000505007c0c */ /* 0x000fda000bf06100 */
[----:B------:R-:W-:Y:S05]  /*0810*/  @P0 BRA `(.L_x_5) ;  /* 0x0000000400640947 */ /* 0x000fea0003800000 */
[----:B------:R-:W0:Y:S01]  /*0820*/  LDC.64 R16, c[0x0][0x628] ;  /* 0x00018a00ff107b82 */ /* 0x000e220000000a00 */
[----:B------:R-:W-:Y:S02]  /*0830*/  IMAD.MOV.U32 R10, RZ, RZ, R0 ;  /* 0x000000ffff0a7224 */ /* 0x000fe400078e0000 */
[----:B------:R-:W-:-:S05]  /*0840*/  IMAD.MOV.U32 R11, RZ, RZ, R5 ;  /* 0x000000ffff0b7224 */ /* 0x000fca00078e0005 */
[----:B------:R-:W1:Y:S08]  /*0850*/  LDC R18, c[0x0][0x630] ;  /* 0x00018c00ff127b82 */ /* 0x000e700000000800 */
[----:B------:R-:W2:Y:S01]  /*0860*/  LDC.64 R20, c[0x0][0x620] ;  /* 0x00018800ff147b82 */ /* 0x000ea20000000a00 */
[----:B0-----:R-:W-:-:S04]  /*0870*/  ISETP.NE.U32.AND P0, PT, R16, RZ, PT ;  /* 0x000000ff1000720c */ /* 0x001fc80003f05070 */
[----:B------:R-:W-:-:S13]  /*0880*/  ISETP.NE.AND.EX P0, PT, R17, RZ, PT, P0 ;  /* 0x000000ff1100720c */ /* 0x000fda0003f05300 */
[----:B-12---:R-:W-:Y:S05]  /*0890*/  @!P0 BRA `(.L_x_6) ;  /* 0x0000000000288947 */ /* 0x006fea0003800000 */
[----:B------:R-:W0:Y:S02]  /*08a0*/  LDC R3, c[0x0][0x634] ;  /* 0x00018d00ff037b82 */ /* 0x000e240000000800 */
[----:B0-----:R-:W-:-:S05]  /*08b0*/  IADD3 R3, P0, R0, R3, RZ ;  /* 0x0000000300037210 */ /* 0x001fca0007f1e0ff */
[----:B------:R-:W-:-:S04]  /*08c0*/  IMAD.X R9, RZ, RZ, R5, P0 ;  /* 0x000000ffff097224 */ /* 0x000fc800000e0605 */
[----:B------:R-:W-:-:S04]  /*08d0*/  IMAD.WIDE.U32 R10, R9, R16, RZ ;  /* 0x00000010090a7225 */ /* 0x000fc800078e00ff */
[----:B------:R-:W-:-:S04]  /*08e0*/  IMAD.WIDE.U32 R12, P0, R3, R17, R10 ;  /* 0x00000011030c7225 */ /* 0x000fc8000780000a */
[----:B------:R-:W-:-:S04]  /*08f0*/  IMAD.WIDE.U32 R10, R3, R16, RZ ;  /* 0x00000010030a7225 */ /* 0x000fc800078e00ff */
[----:B------:R-:W-:Y:S01]  /*0900*/  IMAD.X R15, RZ, RZ, RZ, P0 ;  /* 0x000000ffff0f7224 */ /* 0x000fe200000e06ff */
[----:B------:R-:W-:Y:S01]  /*0910*/  IADD3 RZ, P0, R11, R12, RZ ;  /* 0x0000000c0bff7210 */ /* 0x000fe20007f1e0ff */
[----:B------:R-:W-:-:S04]  /*0920*/  IMAD.MOV.U32 R14, RZ, RZ, R13 ;  /* 0x000000ffff0e7224 */ /* 0x000fc800078e000d */
[----:B------:R-:W-:-:S08]  /*0930*/  IMAD.WIDE.U32.X R10, R9, R17, R14, P0 ;  /* 0x00000011090a7225 */ /* 0x000fd000000e040e */
.L_x_6:
[-CC-:B------:R-:W-:Y:S01]  /*0940*/  SHF.R.U64 R26, R10, R18.reuse, R11.reuse ;  /* 0x000000120a1a7219 */ /* 0x180fe2000000120b */
[----:B------:R-:W0:Y:S01]  /*0950*/  LDC.64 R22, c[0x0][0x640] ;  /* 0x00019000ff167b82 */ /* 0x000e220000000a00 */
[----:B------:R-:W-:Y:S01]  /*0960*/  SHF.R.U32.HI R7, RZ, R18, R11 ;  /* 0x00000012ff077219 */ /* 0x000fe2000001160b */
[----:B------:R-:W-:Y:S01]  /*0970*/  ULDC UR4, c[0x0][0x150] ;  /* 0x0000540000047ab9 */ /* 0x000fe20000000800 */
[----:B------:R-:W-:Y:S01]  /*0980*/  IADD3 R9, P0, RZ, -R26, RZ ;  /* 0x8000001aff097210 */ /* 0x000fe20007f1e0ff */
[----:B------:R-:W-:Y:S01]  /*0990*/  IMAD.MOV.U32 R10, RZ, RZ, R0 ;  /* 0x000000ffff0a7224 */ /* 0x000fe200078e0000 */
[----:B------:R-:W-:Y:S01]  /*09a0*/  I2FP.F32.U32 R3, R6 ;  /* 0x0000000600037245 */ /* 0x000fe20000201000 */
[----:B------:R-:W-:Y:S02]  /*09b0*/  IMAD.MOV.U32 R11, RZ, RZ, R5 ;  /* 0x000000ffff0b7224 */ /* 0x000fe400078e0005 */
[----:B------:R-:W1:Y:S01]  /*09c0*/  LDC R14, c[0x0][0x618] ;  /* 0x00018600ff0e7b82 */ /* 0x000e620000000800 */
[----:B------:R-:W-:-:S02]  /*09d0*/  IMAD.X R13, RZ, RZ, ~R7, P0 ;  /* 0x000000ffff0d7224 */ /* 0x000fc400000e0e07 */
[----:B------:R-:W-:Y:S01]  /*09e0*/  FMUL R3, R3, UR4 ;  /* 0x0000000403037c20 */ /* 0x000fe20008400000 */
[----:B------:R-:W-:Y:S01]  /*09f0*/  IMAD.WIDE.U32 R10, R9, R20, R10 ;  /* 0x00000014090a7225 */ /* 0x000fe200078e000a */
[----:B------:R-:W-:-:S03]  /*0a00*/  ULDC UR4, c[0x0][0x154] ;  /* 0x0000550000047ab9 */ /* 0x000fc60000000800 */
[----:B------:R-:W-:Y:S01]  /*0a10*/  IMAD R12, R13, R20, RZ ;  /* 0x000000140d0c7224 */ /* 0x000fe200078e02ff */
[----:B------:R-:W2:Y:S01]  /*0a20*/  LDC R7, c[0x0][0x144] ;  /* 0x00005100ff077b82 */ /* 0x000ea20000000800 */
[----:B------:R-:W3:Y:S01]  /*0a30*/  F2I.U32.TRUNC.NTZ R3, R3 ;  /* 0x0000000300037305 */ /* 0x000ee2000020f000 */
[----:B------:R-:W-:Y:S02]  /*0a40*/  IMAD.MOV.U32 R13, RZ, RZ, -0x1 ;  /* 0xffffffffff0d7424 */ /* 0x000fe400078e00ff */
[----:B------:R-:W-:-:S04]  /*0a50*/  IMAD R9, R9, R21, R12 ;  /* 0x0000001509097224 */ /* 0x000fc800078e020c */
[----:B------:R-:W4:Y:S01]  /*0a60*/  LDC R18, c[0x0][0x608] ;  /* 0x00018200ff127b82 */ /* 0x000f220000000800 */
[----:B------:R-:W-:Y:S01]  /*0a70*/  IMAD.IADD R11, R11, 0x1, R9 ;  /* 0x000000010b0b7824 */ /* 0x000fe200078e0209 */
[----:B0-----:R-:W-:Y:S02]  /*0a80*/  ISETP.NE.U32.AND P0, PT, R22, RZ, PT ;  /* 0x000000ff1600720c */ /* 0x001fe40003f05070 */
[----:B------:R-:W-:Y:S02]  /*0a90*/  I2FP.F32.U32 R9, R8 ;  /* 0x0000000800097245 */ /* 0x000fe40000201000 */
[----:B------:R-:W-:Y:S02]  /*0aa0*/  ISETP.NE.AND.EX P0, PT, R23, RZ, PT, P0 ;  /* 0x000000ff1700720c */ /* 0x000fe40003f05300 */
[----:B------:R-:W0:Y:S01]  /*0ab0*/  LDC R12, c[0x0][0x658] ;  /* 0x00019600ff0c7b82 */ /* 0x000e220000000800 */
[-C--:B-1----:R-:W-:Y:S01]  /*0ac0*/  SHF.R.U64 R16, R10, R14.reuse, R11 ;  /* 0x0000000e0a107219 */ /* 0x082fe2000000120b */
[----:B---3--:R-:W-:Y:S01]  /*0ad0*/  IMAD.MOV R10, RZ, RZ, -R3 ;  /* 0x000000ffff0a7224 */ /* 0x008fe200078e0a03 */
[----:B------:R-:W-:-:S05]  /*0ae0*/  SHF.R.U32.HI R11, RZ, R14, R11 ;  /* 0x0000000eff0b7219 */ /* 0x000fca000001160b */
[----:B------:R-:W1:Y:S01]  /*0af0*/  LDC R17, c[0x0][0x148] ;  /* 0x00005200ff117b82 */ /* 0x000e620000000800 */
[----:B--2---:R-:W-:Y:S02]  /*0b00*/  IMAD R3, R7, R10, R6 ;  /* 0x0000000a07037224 */ /* 0x004fe400078e0206 */
[----:B------:R-:W-:-:S04]  /*0b10*/  FMUL R7, R9, UR4 ;  /* 0x0000000409077c20 */ /* 0x000fc80008400000 */
[----:B------:R2:W3:Y:S01]  /*0b20*/  F2I.U32.TRUNC.NTZ R15, R7 ;  /* 0x00000007000f7305 */ /* 0x0004e2000020f000 */
[----:B------:R-:W1:Y:S01]  /*0b30*/  LDC R21, c[0x0][0x600] ;  /* 0x00018000ff157b82 */ /* 0x000e620000000800 */
[-CC-:B----4-:R-:W-:Y:S02]  /*0b40*/  SHF.R.U64 R27, R16, R18.reuse, R11.reuse ;  /* 0x00000012101b7219 */ /* 0x190fe4000000120b */
[----:B------:R-:W-:Y:S01]  /*0b50*/  SHF.R.U32.HI R9, RZ, R18, R11 ;  /* 0x00000012ff097219 */ /* 0x000fe2000001160b */
[----:B------:R-:W-:-:S04]  /*0b60*/  IMAD.MOV.U32 R11, RZ, RZ, 0x1 ;  /* 0x00000001ff0b7424 */ /* 0x000fc800078e00ff */
[----:B------:R-:W4:Y:S01]  /*0b70*/  LDC R20, c[0x0][0x648] ;  /* 0x00019200ff147b82 */ /* 0x000f220000000800 */
[-C--:B0-----:R-:W-:Y:S02]  /*0b80*/  SHF.L.U32 R6, R13, R12.reuse, RZ ;  /* 0x0000000c0d067219 */ /* 0x081fe400000006ff */
[-CC-:B------:R-:W-:Y:S02]  /*0b90*/  SHF.R.U64 R18, R27, R12.reuse, R9.reuse ;  /* 0x0000000c1b127219 */ /* 0x180fe40000001209 */
[----:B------:R-:W-:Y:S02]  /*0ba0*/  SHF.R.U32.HI R19, RZ, R12, R9 ;  /* 0x0000000cff137219 */ /* 0x000fe40000011609 */
[----:B------:R-:W-:Y:S01]  /*0bb0*/  LOP3.LUT R14, RZ, R6, RZ, 0x33, !PT ;  /* 0x00000006ff0e7212 */ /* 0x000fe200078e33ff */
[----:B------:R-:W0:Y:S01]  /*0bc0*/  LDC R25, c[0x0][0x638] ;  /* 0x00018e00ff197b82 */ /* 0x000e220000000800 */
[----:B------:R-:W-:Y:S01]  /*0bd0*/  SHF.L.U32 R9, R11, R12, RZ ;  /* 0x0000000c0b097219 */ /* 0x000fe200000006ff */
[----:B------:R-:W-:-:S02]  /*0be0*/  IMAD.MOV.U32 R6, RZ, RZ, R18 ;  /* 0x000000ffff067224 */ /* 0x000fc400078e0012 */
[----:B--2---:R-:W-:-:S04]  /*0bf0*/  IMAD.MOV.U32 R7, RZ, RZ, R19 ;  /* 0x000000ffff077224 */ /* 0x004fc800078e0013 */
[----:B------:R-:W2:Y:S01]  /*0c00*/  LDC R24, c[0x0][0x610] ;  /* 0x00018400ff187b82 */ /* 0x000ea20000000800 */
[----:B---3--:R-:W-:Y:S05]  /*0c10*/  @!P0 BRA `(.L_x_7) ;  /* 0x0000000000288947 */ /* 0x008fea0003800000 */
[----:B------:R-:W3:Y:S02]  /*0c20*/  LDC R13, c[0x0][0x64c] ;  /* 0x00019300ff0d7b82 */ /* 0x000ee40000000800 */
[----:B---3--:R-:W-:-:S05]  /*0c30*/  IADD3 R13, P0, R18, R13, RZ ;  /* 0x0000000d120d7210 */ /* 0x008fca0007f1e0ff */
        /* <DEDUP_REMOVED lines=8> */
.L_x_7:
[----:B----4-:R-:W-:Y:S01]  /*0cc0*/  SHF.R.U64 R6, R6, R20, R7 ;  /* 0x0000001406067219 */ /* 0x010fe20000001207 */
[----:B-1----:R-:W-:Y:S01]  /*0cd0*/  VIADD R7, R21, 0xffffffff ;  /* 0xffffffff15077836 */ /* 0x002fe20000000000 */
[----:B------:R-:W-:Y:S01]  /*0ce0*/  LOP3.LUT R14, R27, R14, RZ, 0xc0, !PT ;  /* 0x0000000e1b0e7212 */ /* 0x000fe200078ec0ff */
[----:B------:R-:W-:Y:S02]  /*0cf0*/  IMAD.MOV R15, RZ, RZ, -R15 ;  /* 0x000000ffff0f7224 */ /* 0x000fe400078e0a0f */
[----:B------:R-:W-:Y:S01]  /*0d00*/  IMAD.MOV R10, RZ, RZ, -R6 ;  /* 0x000000ffff0a7224 */ /* 0x000fe200078e0a06 */
[----:B------:R-:W-:Y:S01]  /*0d10*/  LOP3.LUT R7, R16, R7, RZ, 0xc0, !PT ;  /* 0x0000000710077212 */ /* 0x000fe200078ec0ff */
[----:B------:R-:W-:Y:S02]  /*0d20*/  IMAD R14, R9, R6, R14 ;  /* 0x00000006090e7224 */ /* 0x000fe400078e020e */
[----:B------:R-:W-:Y:S02]  /*0d30*/  @P4 IMAD R3, R17, R15, R8 ;  /* 0x0000000f11034224 */ /* 0x000fe400078e0208 */
[----:B0-----:R-:W-:-:S02]  /*0d40*/  IMAD R6, R10, R25, R18 ;  /* 0x000000190a067224 */ /* 0x001fc400078e0212 */
[----:B--2---:R-:W-:Y:S02]  /*0d50*/  IMAD R3, R14, R24, R3 ;  /* 0x000000180e037224 */ /* 0x004fe400078e0203 */
[----:B------:R-:W-:Y:S02]  /*0d60*/  IMAD R6, R6, R21, R7 ;  /* 0x0000001506067224 */ /* 0x000fe400078e0207 */
[----:B------:R-:W-:Y:S02]  /*0d70*/  IMAD.MOV.U32 R9, RZ, RZ, 0x1 ;  /* 0x00000001ff097424 */ /* 0x000fe400078e00ff */
[----:B------:R-:W-:Y:S01]  /*0d80*/  IMAD.MOV.U32 R21, RZ, RZ, R26 ;  /* 0x000000ffff157224 */ /* 0x000fe200078e001a */
[----:B------:R-:W-:Y:S02]  /*0d90*/  SEL R12, R6, R3, !P4 ;  /* 0x00000003060c7207 */ /* 0x000fe40006000000 */
[----:B------:R-:W-:-:S07]  /*0da0*/  SEL R13, R3, R6, !P4 ;  /* 0x00000006030d7207 */ /* 0x000fce0006000000 */
.L_x_5:
[----:B------:R-:W-:-:S08]  /*0db0*/  NOP ;  /* 0x0000000000007918 */ /* 0x000fd00000000000 */
[----:B------:R-:W0:Y:S02]  /*0dc0*/  USETMAXREG.TRY_ALLOC.CTAPOOL UP0, 0xe8 ;  /* 0x000000e8000079c8 */ /* 0x000e240008000600 */
[----:B0-----:R-:W-:-:S13]  /*0dd0*/  PLOP3.LUT P0, PT, PT, PT, UP0, 0x80, 0x0 ;  /* 0x000000000000781c */ /* 0x001fda0003f0f008 */
[----:B------:R-:W-:Y:S05]  /*0de0*/  @!P0 BRA `(.L_x_5) ;  /* 0xfffffffc00f08947 */ /* 0x000fea000383ffff */
[----:B------:R-:W-:Y:S01]  /*0df0*/  ULDC.64 UR4, c[0x0][0x598] ;  /* 0x0001660000047ab9 */ /* 0x000fe20000000a00 */
[----:B------:R-:W-:Y:S01]  /*0e00*/  ULDC.64 UR16, c[0x0][0x208] ;  /* 0x0000820000107ab9 */ /* 0x000fe20000000a00 */
[----:B------:R-:W-:-:S04]  /*0e10*/  ISETP.NE.U32.AND P0, PT, RZ, UR4, PT ;  /* 0x00000004ff007c0c */ /* 0x000fc8000bf05070 */
[----:B------:R-:W-:-:S13]  /*0e20*/  ISETP.NE.AND.EX P0, PT, RZ, UR5, PT, P0 ;  /* 0x00000005ff007c0c */ /* 0x000fda000bf05300 */
[----:B------:R-:W-:Y:S05]  /*0e30*/  @!P0 BRA `(.L_x_8) ;  /* 0x00000000001c8947 */ /* 0x000fea0003800000 */
[----:B------:R-:W0:Y:S02]  /*0e40*/  LDC.64 R6, c[0x0][0x598] ;  /* 0x00016600ff067b82 */ /* 0x000e240000000a00 */
[----:B0-----:R-:W2:Y:S02]  /*0e50*/  LDG.E.64 R6, desc[UR16][R6.64] ;  /* 0x0000001006067981 */ /* 0x001ea4000c1e1b00 */
[----:B--2---:R-:W-:-:S04]  /*0e60*/  ISETP.NE.U32.AND P0, PT, R6, RZ, PT ;  /* 0x000000ff0600720c */ /* 0x004fc80003f05070 */
[----:B------:R-:W-:-:S13]  /*0e70*/  ISETP.NE.AND.EX P0, PT, R7, RZ, PT, P0 ;  /* 0x000000ff0700720c */ /* 0x000fda0003f05300 */
[----:B------:R-:W-:Y:S05]  /*0e80*/  @!P0 BRA `(.L_x_8) ;  /* 0x0000000000088947 */ /* 0x000fea0003800000 */
[----:B------:R0:W5:Y:S01]  /*0e90*/  LD.E R3, desc[UR16][R6.64] ;  /* 0x0000001006037980 */ /* 0x000162000c101900 */
[----:B------:R-:W-:Y:S05]  /*0ea0*/  BRA `(.L_x_9) ;  /* 0x0000000000207947 */ /* 0x000fea0003800000 */
.L_x_8:
[----:B------:R-:W-:Y:S02]  /*0eb0*/  ULDC.64 UR4, c[0x0][0x588] ;  /* 0x0001620000047ab9 */ /* 0x000fe40000000a00 */
[----:B------:R-:W-:-:S04]  /*0ec0*/  ISETP.NE.U32.AND P0, PT, RZ, UR4, PT ;  /* 0x00000004ff007c0c */ /* 0x000fc8000bf05070 */
[----:B------:R-:W-:-:S13]  /*0ed0*/  ISETP.NE.AND.EX P0, PT, RZ, UR5, PT, P0 ;  /* 0x00000005ff007c0c */ /* 0x000fda000bf05300 */
[----:B------:R-:W-:Y:S05]  /*0ee0*/  @!P0 BRA `(.L_x_10) ;  /* 0x00000000000c8947 */ /* 0x000fea0003800000 */
[----:B------:R-:W0:Y:S02]  /*0ef0*/  LDC.64 R6, c[0x0][0x588] ;  /* 0x00016200ff067b82 */ /* 0x000e240000000a00 */
[----:B0-----:R1:W5:Y:S01]  /*0f00*/  LDG.E R3, desc[UR16][R6.64] ;  /* 0x0000001006037981 */ /* 0x001362000c1e1900 */
[----:B------:R-:W-:Y:S05]  /*0f10*/  BRA `(.L_x_9) ;  /* 0x0000000000047947 */ /* 0x000fea0003800000 */
.L_x_10:
[----:B------:R-:W2:Y:S02]  /*0f20*/  LDC R3, c[0x0][0x580] ;  /* 0x00016000ff037b82 */ /* 0x000ea40000000800 */
.L_x_9:
[----:B------:R-:W-:Y:S02]  /*0f30*/  ULDC.64 UR4, c[0x0][0x5a0] ;  /* 0x0001680000047ab9 */ /* 0x000fe40000000a00 */
[----:B------:R-:W-:-:S04]  /*0f40*/  ISETP.NE.U32.AND P0, PT, RZ, UR4, PT ;  /* 0x00000004ff007c0c */ /* 0x000fc8000bf05070 */
[----:B------:R-:W-:-:S13]  /*0f50*/  ISETP.NE.AND.EX P0, PT, RZ, UR5, PT, P0 ;  /* 0x00000005ff007c0c */ /* 0x000fda000bf05300 */
[----:B------:R-:W-:Y:S05]  /*0f60*/  @!P0 BRA `(.L_x_11) ;  /* 0x00000000001c8947 */ /* 0x000fea0003800000 */
[----:B01----:R-:W0:Y:S02]  /*0f70*/  LDC.64 R6, c[0x0][0x5a0] ;  /* 0x00016800ff067b82 */ /* 0x003e240000000a00 */
[----:B0-----:R-:W3:Y:S02]  /*0f80*/  LDG.E.64 R6, desc[UR16][R6.64] ;  /* 0x0000001006067981 */ /* 0x001ee4000c1e1b00 */
[----:B---3--:R-:W-:-:S04]  /*0f90*/  ISETP.NE.U32.AND P0, PT, R6, RZ, PT ;  /* 0x000000ff0600720c */ /* 0x008fc80003f05070 */
[----:B------:R-:W-:-:S13]  /*0fa0*/  ISETP.NE.AND.EX P0, PT, R7, RZ, PT, P0 ;  /* 0x000000ff0700720c */ /* 0x000fda0003f05300 */
[----:B------:R-:W-:Y:S05]  /*0fb0*/  @!P0 BRA `(.L_x_11) ;  /* 0x0000000000088947 */ /* 0x000fea0003800000 */
[----:B------:R0:W5:Y:S01]  /*0fc0*/  LD.E R10, desc[UR16][R6.64] ;  /* 0x00000010060a7980 */ /* 0x000162000c101900 */
[----:B------:R-:W-:Y:S05]  /*0fd0*/  BRA `(.L_x_12) ;  /* 0x0000000000207947 */ /* 0x000fea0003800000 */
.L_x_11:
[----:B------:R-:W-:Y:S02]  /*0fe0*/  ULDC.64 UR4, c[0x0][0x590] ;  /* 0x0001640000047ab9 */ /* 0x000fe40000000a00 */
[----:B------:R-:W-:-:S04]  /*0ff0*/  ISETP.NE.U32.AND P0, PT, RZ, UR4, PT ;  /* 0x00000004ff007c0c */ /* 0x000fc8000bf05070 */
[----:B------:R-:W-:-:S13]  /*1000*/  ISETP.NE.AND.EX P0, PT, RZ, UR5, PT, P0 ;  /* 0x00000005ff007c0c */ /* 0x000fda000bf05300 */
[----:B------:R-:W-:Y:S05]  /*1010*/  @!P0 BRA `(.L_x_13) ;  /* 0x00000000000c8947 */ /* 0x000fea0003800000 */
[----:B------:R-:W3:Y:S02]  /*1020*/  LDC.64 R10, c[0x0][0x590] ;  /* 0x00016400ff0a7b82 */ /* 0x000ee40000000a00 */
[----:B---3--:R3:W5:Y:S01]  /*1030*/  LDG.E R10, desc[UR16][R10.64] ;  /* 0x000000100a0a7981 */ /* 0x008762000c1e1900 */
[----:B------:R-:W-:Y:S05]  /*1040*/  BRA `(.L_x_12) ;  /* 0x0000000000047947 */ /* 0x000fea0003800000 */
.L_x_13:
[----:B------:R-:W4:Y:S02]  /*1050*/  LDC R10, c[0x0][0x584] ;  /* 0x00016100ff0a7b82 */ /* 0x000f240000000800 */
.L_x_12:
[----:B------:R-:W-:-:S13]  /*1060*/  LOP3.LUT P0, RZ, R9, 0xff, RZ, 0xc0, !PT ;  /* 0x000000ff09ff7812 */ /* 0x000fda000780c0ff */
[----:B------:R-:W-:Y:S05]  /*1070*/  @!P0 EXIT ;  /* 0x000000000000894d */ /* 0x000fea0003800000 */
[----:B------:R-:W-:Y:S01]  /*1080*/  ULDC UR4, c[0x0][0x28c] ;  /* 0x0000a30000047ab9 */ /* 0x000fe20000000800 */
[----:B------:R-:W-:Y:S01]  /*1090*/  LOP3.LUT R85, R4, 0x1, RZ, 0xfc, !PT ;  /* 0x0000000104557812 */ /* 0x000fe200078efcff */
[----:B------:R-:W-:-:S04]  /*10a0*/  UIADD3 UR4, UR4, 0x3f, URZ ;  /* 0x0000003f04047890 */ /* 0x000fc8000fffe03f */
[----:B------:R-:W-:-:S04]  /*10b0*/  USHF.R.S32.HI UR5, URZ, 0x1f, UR4 ;  /* 0x0000001f3f057899 */ /* 0x000fc80008011404 */
[----:B------:R-:W-:-:S03]  /*10c0*/  ULEA.HI UR5, UR5, UR4, URZ, 0x6 ;  /* 0x0000000405057291 */ /* 0x000fc6000f8f303f */
[----:B------:R-:W-:Y:S01]  /*10d0*/  UMOV UR4, URZ ;  /* 0x0000003f00047c82 */ /* 0x000fe20008000000 */
[----:B------:R-:W-:-:S03]  /*10e0*/  USHF.R.S32.HI UR9, URZ, 0x6, UR5 ;  /* 0x000000063f097899 */ /* 0x000fc60008011405 */
[----:B------:R-:W-:-:S09]  /*10f0*/  UMOV UR5, URZ ;  /* 0x0000003f00057c82 */ /* 0x000fd20008000000 */
.L_x_102:
[----:B01----:R-:W-:Y:S01]  /*1100*/  LOP3.LUT R6, R2, 0x80, RZ, 0xc0, !PT ;  /* 0x0000008002067812 */ /* 0x003fe200078ec0ff */
[----:B------:R-:W0:Y:S01]  /*1110*/  S2UR UR13, SR_CgaCtaId ;  /* 0x00000000000d79c3 */ /* 0x000e220000008800 */
[----:B------:R-:W-:Y:S01]  /*1120*/  UMOV UR12, 0x400 ;  /* 0x00000400000c7882 */ /* 0x000fe20000000000 */
[----:B------:R-:W-:Y:S01]  /*1130*/  UMOV UR6, URZ ;  /* 0x0000003f00067c82 */ /* 0x000fe20008000000 */
[----:B------:R-:W-:Y:S01]  /*1140*/  SHF.R.U32.HI R6, RZ, 0x7, R6 ;  /* 0x00000007ff067819 */ /* 0x000fe20000011606 */
[----:B------:R-:W-:Y:S01]  /*1150*/  UMOV UR7, URZ ;  /* 0x0000003f00077c82 */ /* 0x000fe20008000000 */
[----:B------:R-:W-:Y:S01]  /*1160*/  UMOV UR18, UR5 ;  /* 0x0000000500127c82 */ /* 0x000fe20008000000 */
[----:B------:R-:W-:Y:S01]  /*1170*/  CS2R R22, SRZ ;  /* 0x0000000000167805 */ /* 0x000fe2000001ff00 */
[----:B---3--:R-:W-:Y:S01]  /*1180*/  IMAD.MOV.U32 R11, RZ, RZ, RZ ;  /* 0x000000ffff0b7224 */ /* 0x008fe200078e00ff */
[----:B------:R-:W1:Y:S01]  /*1190*/  LDC R7, c[0x0][0x28c] ;  /* 0x0000a300ff077b82 */ /* 0x000e620000000800 */
[----:B------:R-:W3:Y:S01]  /*11a0*/  SHFL.IDX PT, R6, R6, RZ, 0x1f ;  /* 0x00001fff06067589 */ /* 0x000ee200000e0000 */
[----:B------:R-:W-:-:S02]  /*11b0*/  CS2R R56, SRZ ;  /* 0x0000000000387805 */ /* 0x000fc4000001ff00 */
[----:B------:R-:W-:Y:S02]  /*11c0*/  CS2R R58, SRZ ;  /* 0x00000000003a7805 */ /* 0x000fe4000001ff00 */
[----:B------:R-:W-:Y:S02]  /*11d0*/  CS2R R60, SRZ ;  /* 0x00000000003c7805 */ /* 0x000fe4000001ff00 */
[----:B------:R-:W-:Y:S02]  /*11e0*/  CS2R R62, SRZ ;  /* 0x00000000003e7805 */ /* 0x000fe4000001ff00 */
[----:B------:R-:W-:Y:S02]  /*11f0*/  CS2R R64, SRZ ;  /* 0x0000000000407805 */ /* 0x000fe4000001ff00 */
[----:B------:R-:W-:Y:S02]  /*1200*/  CS2R R66, SRZ ;  /* 0x0000000000427805 */ /* 0x000fe4000001ff00 */
[----:B------:R-:W-:-:S02]  /*1210*/  CS2R R68, SRZ ;  /* 0x0000000000447805 */ /* 0x000fc4000001ff00 */
[----:B------:R-:W-:Y:S02]  /*1220*/  CS2R R70, SRZ ;  /* 0x0000000000467805 */ /* 0x000fe4000001ff00 */
[----:B------:R-:W-:Y:S02]  /*1230*/  CS2R R72, SRZ ;  /* 0x0000000000487805 */ /* 0x000fe4000001ff00 */
[----:B------:R-:W-:Y:S02]  /*1240*/  CS2R R74, SRZ ;  /* 0x00000000004a7805 */ /* 0x000fe4000001ff00 */
[----:B------:R-:W-:Y:S02]  /*1250*/  CS2R R76, SRZ ;  /* 0x00000000004c7805 */ /* 0x000fe4000001ff00 */
[----:B------:R-:W-:Y:S02]  /*1260*/  CS2R R78, SRZ ;  /* 0x00000000004e7805 */ /* 0x000fe4000001ff00 */
[----:B------:R-:W-:-:S02]  /*1270*/  CS2R R80, SRZ ;  /* 0x0000000000507805 */ /* 0x000fc4000001ff00 */
[----:B------:R-:W-:Y:S01]  /*1280*/  CS2R R82, SRZ ;  /* 0x0000000000527805 */ /* 0x000fe2000001ff00 */
[----:B------:R-:W-:Y:S01]  /*1290*/  IMAD.MOV.U32 R84, RZ, RZ, RZ ;  /* 0x000000ffff547224 */ /* 0x000fe200078e00ff */
[----:B------:R-:W-:Y:S01]  /*12a0*/  CS2R R40, SRZ ;  /* 0x0000000000287805 */ /* 0x000fe2000001ff00 */
[----:B------:R-:W-:Y:S01]  /*12b0*/  IMAD.U32 R9, RZ, RZ, UR4 ;  /* 0x00000004ff097e24 */ /* 0x000fe2000f8e00ff */
[----:B------:R-:W-:Y:S02]  /*12c0*/  CS2R R42, SRZ ;  /* 0x00000000002a7805 */ /* 0x000fe4000001ff00 */
[----:B------:R-:W-:Y:S02]  /*12d0*/  CS2R R44, SRZ ;  /* 0x00000000002c7805 */ /* 0x000fe4000001ff00 */
[----:B------:R-:W-:Y:S02]  /*12e0*/  CS2R R46, SRZ ;  /* 0x00000000002e7805 */ /* 0x000fe4000001ff00 */
[----:B------:R-:W-:-:S02]  /*12f0*/  CS2R R48, SRZ ;  /* 0x0000000000307805 */ /* 0x000fc4000001ff00 */
[----:B------:R-:W-:Y:S02]  /*1300*/  CS2R R50, SRZ ;  /* 0x0000000000327805 */ /* 0x000fe4000001ff00 */
[----:B-1----:R-:W-:Y:S02]  /*1310*/  ISETP.GE.AND P0, PT, R7, 0x1, PT ;  /* 0x000000010700780c */ /* 0x002fe40003f06270 */
[----:B------:R-:W-:Y:S02]  /*1320*/  CS2R R52, SRZ ;  /* 0x0000000000347805 */ /* 0x000fe4000001ff00 */
[----:B---3--:R-:W-:Y:S02]  /*1330*/  R2UR UR8, R6 ;  /* 0x00000000060872ca */ /* 0x008fe400000e0000 */
        /* <DEDUP_REMOVED lines=9> */
[----:B------:R-:W-:-:S04]  /*13d0*/  ULEA.HI UR10, UR8, UR8, URZ, 0x1 ;  /* 0x00000008080a7291 */ /* 0x000fc8000f8f083f */
[----:B------:R-:W-:Y:S02]  /*13e0*/  ULOP3.LUT UR11, UR10, 0xffffe, URZ, 0xc0, !UPT ;  /* 0x000ffffe0a0b7892 */ /* 0x000fe4000f8ec03f */
[----:B0-----:R-:W-:Y:S02]  /*13f0*/  ULEA UR10, UR13, UR12, 0x18 ;  /* 0x0000000c0d0a7291 */ /* 0x001fe4000f8ec03f */
[----:B------:R-:W-:-:S03]  /*1400*/  UIADD3 UR11, UR8, -UR11, URZ ;  /* 0x8000000b080b7290 */ /* 0x000fc6000fffe03f */
[----:B------:R-:W-:Y:S01]  /*1410*/  UMOV UR8, URZ ;  /* 0x0000003f00087c82 */ /* 0x000fe20008000000 */
[----:B------:R-:W-:-:S04]  /*1420*/  ULEA UR11, UR11, UR10, 0xc ;  /* 0x0000000a0b0b7291 */ /* 0x000fc8000f8e603f */
[----:B------:R-:W-:-:S04]  /*1430*/  UIADD3 UR11, UR11, 0x200, URZ ;  /* 0x000002000b0b7890 */ /* 0x000fc8000fffe03f */
[----:B------:R-:W-:-:S04]  /*1440*/  USHF.R.U32.HI UR11, URZ, 0x4, UR11 ;  /* 0x000000043f0b7899 */ /* 0x000fc8000801160b */
[----:B------:R-:W-:Y:S01]  /*1450*/  ULOP3.LUT UR11, UR11, 0x3fff, URZ, 0xc0, !UPT ;  /* 0x00003fff0b0b7892 */ /* 0x000fe2000f8ec03f */
[----:B-----5:R-:W-:Y:S11]  /*1460*/  @!P0 BRA `(.L_x_14) ;  /* 0x0000000400988947 */ /* 0x020ff60003800000 */
[----:B------:R-:W-:-:S13]  /*1470*/  ISETP.NE.AND P1, PT, R85, 0x3, PT ;  /* 0x000000035500780c */ /* 0x000fda0003f25270 */
[----:B------:R-:W-:Y:S05]  /*1480*/  @!P1 BRA `(.L_x_15) ;  /* 0x0000000000049947 */ /* 0x000fea0003800000 */
[----:B------:R-:W-:Y:S01]  /*1490*/  BPT.TRAP 0x1 ;  /* 0x000000040000795c */ /* 0x000fe20000300000 */
.L_x_15:
[----:B------:R-:W-:Y:S01]  /*14a0*/  ULEA UR6, UR5, UR10, 0x3 ;  /* 0x0000000a05067291 */ /* 0x000fe2000f8e183f */
[----:B------:R-:W-:-:S05]  /*14b0*/  IMAD.U32 R6, RZ, RZ, UR4 ;  /* 0x00000004ff067e24 */ /* 0x000fca000f8e00ff */
[----:B------:R-:W-:-:S04]  /*14c0*/  SHF.L.U32 R6, R6, 0x1f, RZ ;  /* 0x0000001f06067819 */ /* 0x000fc800000006ff */
[----:B------:R0:W1:Y:S01]  /*14d0*/  SYNCS.PHASECHK.TRANS64.TRYWAIT P0, [UR6], R6 ;  /* 0x00000006ff0075a7 */ /* 0x0000620008000146 */
[----:B------:R-:W-:Y:S05]  /*14e0*/  @!P1 BRA `(.L_x_16) ;  /* 0x0000000000049947 */ /* 0x000fea0003800000 */
[----:B------:R-:W-:Y:S01]  /*14f0*/  BPT.TRAP 0x1 ;  /* 0x000000040000795c */ /* 0x000fe20000300000 */
.L_x_16:
[----:B-1----:R-:W-:Y:S05]  /*1500*/  @P0 BRA `(.L_x_17) ;  /* 0x0000000000080947 */ /* 0x002fea0003800000 */
[----:B------:R-:W1:Y:S02]  /*1510*/  SYNCS.PHASECHK.TRANS64.TRYWAIT P0, [UR6], R6 ;  /* 0x00000006ff0075a7 */ /* 0x000e640008000146 */
[----:B-1----:R-:W-:Y:S05]  /*1520*/  @!P0 BRA `(.L_x_18) ;  /* 0x0000005c00448947 */ /* 0x002fea0003800000 */
.L_x_17:
[----:B------:R-:W-:Y:S01]  /*1530*/  UIADD3 UR6, UR10, 0x30200, URZ ;  /* 0x000302000a067890 */ /* 0x000fe2000fffe03f */
[----:B------:R-:W-:Y:S01]  /*1540*/  WARPGROUP.ARRIVE ;  /* 0x00000000000079c5 */ /* 0x000fe20000000000 */
[----:B------:R-:W-:Y:S01]  /*1550*/  ULOP3.LUT UR8, UR11, 0x10000, URZ, 0xfc, !UPT ;  /* 0x000100000b087892 */ /* 0x000fe2000f8efc3f */
[----:B------:R-:W-:Y:S01]  /*1560*/  CS2R R22, SRZ ;  /* 0x0000000000167805 */ /* 0x000fe2000001ff00 */
[----:B------:R-:W-:Y:S01]  /*1570*/  USHF.R.U32.HI UR6, URZ, 0x4, UR6 ;  /* 0x000000043f067899 */ /* 0x000fe20008011606 */
[----:B------:R-:W-:Y:S01]  /*1580*/  IMAD.MOV.U32 R11, RZ, RZ, RZ ;  /* 0x000000ffff0b7224 */ /* 0x000fe200078e00ff */
[----:B------:R-:W-:Y:S01]  /*1590*/  UIMAD UR8, UR5, 0x300, UR8 ;  /* 0x00000300050878a4 */ /* 0x000fe2000f8e0208 */
[----:B------:R-:W-:Y:S01]  /*15a0*/  CS2R R56, SRZ ;  /* 0x0000000000387805 */ /* 0x000fe2000001ff00 */
[----:B------:R-:W-:Y:S01]  /*15b0*/  ULOP3.LUT UR6, UR6, 0x3fff, URZ, 0xc0, !UPT ;  /* 0x00003fff06067892 */ /* 0x000fe2000f8ec03f */
[----:B------:R-:W-:Y:S01]  /*15c0*/  CS2R R58, SRZ ;  /* 0x00000000003a7805 */ /* 0x000fe2000001ff00 */
[----:B------:R-:W-:Y:S01]  /*15d0*/  UMOV UR13, 0x80000020 ;  /* 0x80000020000d7882 */ /* 0x000fe20000000000 */
[----:B------:R-:W-:Y:S01]  /*15e0*/  UMOV UR15, 0x80000020 ;  /* 0x80000020000f7882 */ /* 0x000fe20000000000 */
[----:B------:R-:W-:Y:S01]  /*15f0*/  ULOP3.LUT UR6, UR6, 0x10000, URZ, 0xfc, !UPT ;  /* 0x0001000006067892 */ /* 0x000fe2000f8efc3f */
[----:B------:R-:W-:Y:S01]  /*1600*/  CS2R R60, SRZ ;  /* 0x00000000003c7805 */ /* 0x000fe2000001ff00 */
[----:B------:R-:W-:Y:S01]  /*1610*/  UMOV UR12, UR8 ;  /* 0x00000008000c7c82 */ /* 0x000fe20008000000 */
[----:B------:R-:W-:Y:S01]  /*1620*/  CS2R R62, SRZ ;  /* 0x00000000003e7805 */ /* 0x000fe2000001ff00 */
[----:B------:R-:W-:Y:S01]  /*1630*/  ULEA UR7, UR5, UR6, 0x7 ;  /* 0x0000000605077291 */ /* 0x000fe2000f8e383f */
[----:B------:R-:W-:Y:S01]  /*1640*/  CS2R R64, SRZ ;  /* 0x0000000000407805 */ /* 0x000fe2000001ff00 */
[----:B------:R-:W-:Y:S01]  /*1650*/  UIADD3 UR6, UR8, 0x200, URZ ;  /* 0x0000020008067890 */ /* 0x000fe2000fffe03f */
[----:B------:R-:W-:-:S02]  /*1660*/  CS2R R66, SRZ ;  /* 0x0000000000427805 */ /* 0x000fc4000001ff00 */
[----:B------:R-:W-:Y:S02]  /*1670*/  CS2R R68, SRZ ;  /* 0x0000000000447805 */ /* 0x000fe4000001ff00 */
[----:B------:R-:W-:Y:S02]  /*1680*/  CS2R R70, SRZ ;  /* 0x0000000000467805 */ /* 0x000fe4000001ff00 */
[----:B------:R-:W-:Y:S01]  /*1690*/  CS2R R72, SRZ ;  /* 0x0000000000487805 */ /* 0x000fe2000001ff00 */
[----:B------:R-:W-:Y:S01]  /*16a0*/  UMOV UR14, UR7 ;  /* 0x00000007000e7c82 */ /* 0x000fe20008000000 */
[----:B------:R-:W-:Y:S01]  /*16b0*/  CS2R R74, SRZ ;  /* 0x00000000004a7805 */ /* 0x000fe2000001ff00 */
[----:B------:R-:W-:Y:S01]  /*16c0*/  QGMMA.64x32x32.F32.E4M3.E4M3 R40, gdesc[UR12], RZ, !UPT ;  /* 0x006000000c2879f3 */ /* 0x000fe2000c7008ff */
[----:B------:R-:W-:Y:S01]  /*16d0*/  UMOV UR12, UR6 ;  /* 0x00000006000c7c82 */ /* 0x000fe20008000000 */
[----:B------:R-:W-:Y:S01]  /*16e0*/  UMOV UR13, 0x80000020 ;  /* 0x80000020000d7882 */ /* 0x000fe20000000000 */
[----:B------:R-:W-:Y:S01]  /*16f0*/  UMOV UR6, 0x2 ;  /* 0x0000000200067882 */ /* 0x000fe20000000000 */
[----:B------:R-:W-:Y:S01]  /*1700*/  QGMMA.64x32x32.F32.E4M3.E4M3 R24, gdesc[UR12], RZ, !UPT ;  /* 0x006000000c1879f3 */ /* 0x000fe2000c7008ff */
[----:B------:R-:W-:Y:S01]  /*1710*/  UIADD3 UR14, UR7, 0x2, URZ ;  /* 0x00000002070e7890 */ /* 0x000fe2000fffe03f */
[----:B------:R-:W-:Y:S01]  /*1720*/  CS2R R76, SRZ ;  /* 0x00000000004c7805 */ /* 0x000fe2000001ff00 */
[----:B------:R-:W-:Y:S01]  /*1730*/  UIADD3 UR12, UR8, 0x2, URZ ;  /* 0x00000002080c7890 */ /* 0x000fe2000fffe03f */
[----:B------:R-:W-:Y:S01]  /*1740*/  CS2R R78, SRZ ;  /* 0x00000000004e7805 */ /* 0x000fe2000001ff00 */
[----:B------:R-:W-:Y:S01]  /*1750*/  ULDC UR7, c[0x0][0x50c] ;  /* 0x0001430000077ab9 */ /* 0x000fe20000000800 */
[----:B------:R-:W-:Y:S01]  /*1760*/  UIADD3 UR8, UR8, 0x202, URZ ;  /* 0x0000020208087890 */ /* 0x000fe2000fffe03f */
[----:B------:R-:W-:Y:S01]  /*1770*/  CS2R R80, SRZ ;  /* 0x0000000000507805 */ /* 0x000fe2000001ff00 */
[----:B------:R-:W-:Y:S01]  /*1780*/  UISETP.NE.AND UP0, UPT, UR7, 0x2, UPT ;  /* 0x000000020700788c */ /* 0x000fe2000bf05270 */
[----:B------:R-:W-:Y:S01]  /*1790*/  CS2R R82, SRZ ;  /* 0x0000000000527805 */ /* 0x000fe2000001ff00 */
[----:B------:R-:W-:Y:S01]  /*17a0*/  UMOV UR13, 0x80000020 ;  /* 0x80000020000d7882 */ /* 0x000fe20000000000 */
[----:B------:R-:W-:Y:S01]  /*17b0*/  UMOV UR15, 0x80000020 ;  /* 0x80000020000f7882 */ /* 0x000fe20000000000 */
[----:B------:R-:W-:Y:S01]  /*17c0*/  USEL UR7, URZ, 0x1, UP0 ;  /* 0x000000013f077887 */ /* 0x000fe20008000000 */
[----:B------:R-:W-:-:S05]  /*17d0*/  IMAD.MOV.U32 R84, RZ, RZ, RZ ;  /* 0x000000ffff547224 */ /* 0x000fca00078e00ff */
[----:B------:R-:W-:Y:S01]  /*17e0*/  ISETP.NE.AND P0, PT, RZ, UR7, PT ;  /* 0x00000007ff007c0c */ /* 0x000fe2000bf05270 */
[----:B------:R-:W-:Y:S01]  /*17f0*/  QGMMA.64x32x32.F32.E4M3.E4M3 R40, gdesc[UR12], R40 ;  /* 0x006000000c2879f3 */ /* 0x000fe20008700828 */
[----:B------:R-:W-:Y:S01]  /*1800*/  UMOV UR12, UR8 ;  /* 0x00000008000c7c82 */ /* 0x000fe20008000000 */
[----:B------:R-:W-:Y:S02]  /*1810*/  UMOV UR13, 0x80000020 ;  /* 0x80000020000d7882 */ /* 0x000fe40000000000 */
[----:B------:R-:W-:Y:S08]  /*1820*/  QGMMA.64x32x32.F32.E4M3.E4M3 R24, gdesc[UR12], R24, gsb0 ;  /* 0x006000000c1879f3 */ /* 0x000ff00008000818 */
[----:B------:R-:W-:Y:S05]  /*1830*/  @!P0 BRA `(.L_x_19) ;  /* 0x0000000000888947 */ /* 0x000fea0003800000 */
[----:B------:R-:W-:Y:S02]  /*1840*/  WARPGROUP.DEPBAR.LE gsb0, 0x0 ;  /* 0x00008000000079c5 */ /* 0x000fe40000010000 */
[----:B------:R-:W-:-:S01]  /*1850*/  FADD R83, RZ, R40 ;  /* 0x00000028ff537221 */ /* 0x000fc20000000000 */
[----:B------:R-:W-:Y:S01]  /*1860*/  FADD R84, RZ, R41 ;  /* 0x00000029ff547221 */ /* 0x000fe20000000000 */
        /* <DEDUP_REMOVED lines=30> */
[----:B------:R-:W-:-:S06]  /*1a50*/  UMOV UR6, URZ ;  /* 0x0000003f00067c82 */ /* 0x000fcc0008000000 */
.L_x_19:
[----:B------:R-:W-:-:S04]  /*1a60*/  UIADD3 UR18, UR5, 0x1, URZ ;  /* 0x0000000105127890 */ /* 0x000fc8000fffe03f */
[----:B------:R-:W-:-:S04]  /*1a70*/  UISETP.NE.AND UP0, UPT, UR18, 0x10, UPT ;  /* 0x000000101200788c */ /* 0x000fc8000bf05270 */
[----:B------:R-:W-:Y:S02]  /*1a80*/  USEL UR8, URZ, 0x1, UP0 ;  /* 0x000000013f087887 */ /* 0x000fe40008000000 */
[----:B------:R-:W-:Y:S02]  /*1a90*/  USEL UR18, UR18, URZ, UP0 ;  /* 0x0000003f12127287 */ /* 0x000fe40008000000 */
[----:B------:R-:W-:-:S06]  /*1aa0*/  ULOP3.LUT UR8, UR4, UR8, URZ, 0x3c, !UPT ;  /* 0x0000000804087292 */ /* 0x000fcc000f8e3c3f */
[----:B------:R-:W-:Y:S01]  /*1ab0*/  IMAD.U32 R9, RZ, RZ, UR8 ;  /* 0x00000008ff097e24 */ /* 0x000fe2000f8e00ff */
[----:B------:R-:W-:-:S06]  /*1ac0*/  UMOV UR8, 0x1 ;  /* 0x0000000100087882 */ /* 0x000fcc0000000000 */
.L_x_14:
[----:B------:R-:W-:-:S04]  /*1ad0*/  UISETP.LT.AND UP0, UPT, UR9, 0x1, UPT ;  /* 0x000000010900788c */ /* 0x000fc8000bf01270 */
[----:B------:R-:W-:-:S04]  /*1ae0*/  USEL UR12, UR9, 0x1, UP0 ;  /* 0x00000001090c7887 */ /* 0x000fc80008000000 */
[----:B------:R-:W-:-:S04]  /*1af0*/  UIADD3 UR12, UR9, -UR12, URZ ;  /* 0x8000000c090c7290 */ /* 0x000fc8000fffe03f */
[----:B------:R-:W-:-:S06]  /*1b00*/  UISETP.GE.AND UP0, UPT, UR12, 0x1, UPT ;  /* 0x000000010c00788c */ /* 0x000fcc000bf06270 */
[----:B------:R-:W-:-:S13]  /*1b10*/  PLOP3.LUT P0, PT, PT, PT, UP0, 0x80, 0x0 ;  /* 0x000000000000781c */ /* 0x000fda0003f0f008 */
[----:B------:R-:W-:Y:S05]  /*1b20*/  @!P0 BRA `(.L_x_20) ;  /* 0x0000000400ac8947 */ /* 0x000fea0003800000 */
[----:B01----:R-:W-:Y:S01]  /*1b30*/  IMAD.U32 R6, RZ, RZ, UR12 ;  /* 0x0000000cff067e24 */ /* 0x003fe2000f8e00ff */
[----:B------:R-:W-:Y:S01]  /*1b40*/  UMOV UR19, UR5 ;  /* 0x0000000500137c82 */ /* 0x000fe20008000000 */
[----:B------:R-:W-:-:S05]  /*1b50*/  ULDC UR21, c[0x0][0x50c] ;  /* 0x0001430000157ab9 */ /* 0x000fca0000000800 */
.L_x_28:
[----:B------:R-:W-:-:S13]  /*1b60*/  ISETP.NE.AND P1, PT, R85, 0x3, PT ;  /* 0x000000035500780c */ /* 0x000fda0003f25270 */
[----:B01----:R-:W-:Y:S05]  /*1b70*/  @!P1 BRA `(.L_x_21) ;  /* 0x0000000000049947 */ /* 0x003fea0003800000 */
[----:B------:R-:W-:Y:S01]  /*1b80*/  BPT.TRAP 0x1 ;  /* 0x000000040000795c */ /* 0x000fe20000300000 */
.L_x_21:
[----:B------:R-:W0:Y:S01]  /*1b90*/  S2UR UR12, SR_CgaCtaId ;  /* 0x00000000000c79c3 */ /* 0x000e220000008800 */
[----:B------:R-:W-:Y:S01]  /*1ba0*/  UMOV UR10, 0x400 ;  /* 0x00000400000a7882 */ /* 0x000fe20000000000 */
[----:B------:R-:W-:Y:S01]  /*1bb0*/  SHF.L.U32 R7, R9, 0x1f, RZ ;  /* 0x0000001f09077819 */ /* 0x000fe200000006ff */
[----:B0-----:R-:W-:-:S04]  /*1bc0*/  ULEA UR10, UR12, UR10, 0x18 ;  /* 0x0000000a0c0a7291 */ /* 0x001fc8000f8ec03f */
[----:B------:R-:W-:-:S09]  /*1bd0*/  ULEA UR12, UR18, UR10, 0x3 ;  /* 0x0000000a120c7291 */ /* 0x000fd2000f8e183f */
[----:B------:R0:W1:Y:S01]  /*1be0*/  SYNCS.PHASECHK.TRANS64.TRYWAIT P0, [UR12], R7 ;  /* 0x00000007ff0075a7 */ /* 0x000062000800014c */
[----:B------:R-:W-:Y:S05]  /*1bf0*/  @!P1 BRA `(.L_x_22) ;  /* 0x0000000000049947 */ /* 0x000fea0003800000 */
[----:B------:R-:W-:Y:S01]  /*1c00*/  BPT.TRAP 0x1 ;  /* 0x000000040000795c */ /* 0x000fe20000300000 */
.L_x_22:
[----:B-1----:R-:W-:Y:S05]  /*1c10*/  @P0 BRA `(.L_x_23) ;  /* 0x0000000000080947 */ /* 0x002fea0003800000 */
[----:B------:R-:W1:Y:S02]  /*1c20*/  SYNCS.PHASECHK.TRANS64.TRYWAIT P0, [UR12], R7 ;  /* 0x00000007ff0075a7 */ /* 0x000e64000800014c */
[----:B-1----:R-:W-:Y:S05]  /*1c30*/  @!P0 BRA `(.L_x_24) ;  /* 0x0000005400988947 */ /* 0x002fea0003800000 */
.L_x_23:
[----:B------:R-:W-:Y:S01]  /*1c40*/  UIADD3 UR12, UR10, 0x30200, URZ ;  /* 0x000302000a0c7890 */ /* 0x000fe2000fffe03f */
[----:B------:R-:W-:Y:S01]  /*1c50*/  WARPGROUP.ARRIVE ;  /* 0x00000000000079c5 */ /* 0x000fe20000000000 */
[----:B------:R-:W-:Y:S02]  /*1c60*/  UISETP.NE.AND UP0, UPT, UR7, URZ, UPT ;  /* 0x0000003f0700728c */ /* 0x000fe4000bf05270 */
[----:B------:R-:W-:Y:S02]  /*1c70*/  USHF.R.U32.HI UR12, URZ, 0x4, UR12 ;  /* 0x000000043f0c7899 */ /* 0x000fe4000801160c */
[----:B------:R-:W-:Y:S02]  /*1c80*/  USEL UR8, UR8, URZ, !UP0 ;  /* 0x0000003f08087287 */ /* 0x000fe4000c000000 */
[----:B------:R-:W-:Y:S02]  /*1c90*/  ULOP3.LUT UR12, UR12, 0x3fff, URZ, 0xc0, !UPT ;  /* 0x00003fff0c0c7892 */ /* 0x000fe4000f8ec03f */
[----:B------:R-:W-:-:S02]  /*1ca0*/  ULOP3.LUT UR7, UR11, 0x10000, URZ, 0xfc, !UPT ;  /* 0x000100000b077892 */ /* 0x000fc4000f8efc3f */
[----:B------:R-:W-:Y:S02]  /*1cb0*/  ULOP3.LUT UR12, UR12, 0x10000, URZ, 0xfc, !UPT ;  /* 0x000100000c0c7892 */ /* 0x000fe4000f8efc3f */
[----:B------:R-:W-:Y:S02]  /*1cc0*/  UISETP.NE.U32.AND UP0, UPT, UR8, URZ, UPT ;  /* 0x0000003f0800728c */ /* 0x000fe4000bf05070 */
[----:B------:R-:W-:Y:S02]  /*1cd0*/  UIMAD UR8, UR18, 0x300, UR7 ;  /* 0x00000300120878a4 */ /* 0x000fe4000f8e0207 */
[----:B------:R-:W-:Y:S02]  /*1ce0*/  ULEA UR7, UR18, UR12, 0x7 ;  /* 0x0000000c12077291 */ /* 0x000fe4000f8e383f */
[----:B------:R-:W-:Y:S01]  /*1cf0*/  UIADD3 UR20, UR8, 0x200, URZ ;  /* 0x0000020008147890 */ /* 0x000fe2000fffe03f */
[----:B------:R-:W-:Y:S02]  /*1d00*/  UMOV UR13, 0x80000020 ;  /* 0x80000020000d7882 */ /* 0x000fe40000000000 */
[----:B------:R-:W-:Y:S01]  /*1d10*/  UMOV UR12, UR8 ;  /* 0x00000008000c7c82 */ /* 0x000fe20008000000 */
[----:B------:R-:W-:Y:S01]  /*1d20*/  UMOV UR15, 0x80000020 ;  /* 0x80000020000f7882 */ /* 0x000fe20000000000 */
[----:B------:R-:W-:Y:S01]  /*1d30*/  UMOV UR14, UR7 ;  /* 0x00000007000e7c82 */ /* 0x000fe20008000000 */
[----:B------:R-:W-:Y:S01]  /*1d40*/  UIADD3 UR6, UR6, 0x2, URZ ;  /* 0x0000000206067890 */ /* 0x000fe2000fffe03f */
[----:B------:R-:W-:Y:S01]  /*1d50*/  QGMMA.64x32x32.F32.E4M3.E4M3 R40, gdesc[UR12], R40, UP0 ;  /* 0x006000000c2879f3 */ /* 0x000fe2000bf00828 */
[----:B------:R-:W-:Y:S01]  /*1d60*/  UMOV UR12, UR20 ;  /* 0x00000014000c7c82 */ /* 0x000fe20008000000 */
[----:B------:R-:W-:-:S02]  /*1d70*/  UMOV UR13, 0x80000020 ;  /* 0x80000020000d7882 */ /* 0x000fc40000000000 */
[----:B------:R-:W-:Y:S01]  /*1d80*/  QGMMA.64x32x32.F32.E4M3.E4M3 R24, gdesc[UR12], R24, UP0 ;  /* 0x006000000c1879f3 */ /* 0x000fe2000bf00818 */
[----:B------:R-:W-:Y:S02]  /*1d90*/  UIADD3 UR12, UR8, 0x2, URZ ;  /* 0x00000002080c7890 */ /* 0x000fe4000fffe03f */
[----:B------:R-:W-:Y:S02]  /*1da0*/  UIADD3 UR14, UR7, 0x2, URZ ;  /* 0x00000002070e7890 */ /* 0x000fe4000fffe03f */
[----:B------:R-:W-:Y:S01]  /*1db0*/  UIADD3 UR8, UR8, 0x202, URZ ;  /* 0x0000020208087890 */ /* 0x000fe2000fffe03f */
[----:B------:R-:W-:Y:S01]  /*1dc0*/  UMOV UR13, 0x80000020 ;  /* 0x80000020000d7882 */ /* 0x000fe20000000000 */
[----:B------:R-:W-:Y:S01]  /*1dd0*/  UMOV UR15, 0x80000020 ;  /* 0x80000020000f7882 */ /* 0x000fe20000000000 */
[----:B------:R-:W-:-:S04]  /*1de0*/  UISETP.NE.AND UP0, UPT, UR6, UR21, UPT ;  /* 0x000000150600728c */ /* 0x000fc8000bf05270 */
[----:B------:R-:W-:-:S06]  /*1df0*/  USEL UR7, URZ, 0x1, UP0 ;  /* 0x000000013f077887 */ /* 0x000fcc0008000000 */
[----:B------:R-:W-:Y:S01]  /*1e00*/  ISETP.NE.AND P0, PT, RZ, UR7, PT ;  /* 0x00000007ff007c0c */ /* 0x000fe2000bf05270 */
[----:B------:R-:W-:Y:S01]  /*1e10*/  QGMMA.64x32x32.F32.E4M3.E4M3 R40, gdesc[UR12], R40 ;  /* 0x006000000c2879f3 */ /* 0x000fe20008700828 */
[----:B------:R-:W-:Y:S01]  /*1e20*/  UMOV UR12, UR8 ;  /* 0x00000008000c7c82 */ /* 0x000fe20008000000 */
[----:B------:R-:W-:Y:S02]  /*1e30*/  UMOV UR13, 0x80000020 ;  /* 0x80000020000d7882 */ /* 0x000fe40000000000 */
[----:B------:R-:W-:Y:S03]  /*1e40*/  QGMMA.64x32x32.F32.E4M3.E4M3 R24, gdesc[UR12], R24, gsb0 ;  /* 0x006000000c1879f3 */ /* 0x000fe60008000818 */
[----:B------:R-:W-:-:S05]  /*1e50*/  WARPGROUP.DEPBAR.LE gsb0, 0x1 ;  /* 0x00008000000079c5 */ /* 0x000fca0000010100 */
[----:B------:R-:W-:Y:S05]  /*1e60*/  @!P0 BRA `(.L_x_25) ;  /* 0x0000000000888947 */ /* 0x000fea0003800000 */
[----:B------:R-:W-:Y:S02]  /*1e70*/  WARPGROUP.DEPBAR.LE gsb0, 0x0 ;  /* 0x00008000000079c5 */ /* 0x000fe40000010000 */
[----:B------:R-:W-:-:S01]  /*1e80*/  FADD R83, R40, R83 ;  /* 0x0000005328537221 */ /* 0x000fc20000000000 */
[----:B------:R-:W-:Y:S01]  /*1e90*/  FADD R84, R41, R84 ;  /* 0x0000005429547221 */ /* 0x000fe20000000000 */
        /* <DEDUP_REMOVED lines=30> */
[----:B------:R-:W-:-:S06]  /*2080*/  UMOV UR6, URZ ;  /* 0x0000003f00067c82 */ /* 0x000fcc0008000000 */
.L_x_25:
[----:B------:R-:W-:Y:S05]  /*2090*/  @!P1 BRA `(.L_x_26) ;  /* 0x0000000000049947 */ /* 0x000fea0003800000 */
[----:B------:R-:W-:Y:S01]  /*20a0*/  BPT.TRAP 0x1 ;  /* 0x000000040000795c */ /* 0x000fe20000300000 */
.L_x_26:
[----:B------:R-:W-:Y:S01]  /*20b0*/  ULEA UR8, UR19, UR10, 0x3 ;  /* 0x0000000a13087291 */ /* 0x000fe2000f8e183f */
[----:B------:R-:W-:-:S03]  /*20c0*/  ISETP.GT.U32.AND P0, PT, R4, 0x1, PT ;  /* 0x000000010400780c */ /* 0x000fc60003f04070 */
[----:B------:R-:W-:-:S04]  /*20d0*/  UIADD3 UR8, UR8, 0x80, URZ ;  /* 0x0000008008087890 */ /* 0x000fc8000fffe03f */
[----:B------:R-:W-:-:S09]  /*20e0*/  UPRMT UR8, URZ, 0x654, UR8 ;  /* 0x000006543f087896 */ /* 0x000fd20008000008 */
[----:B------:R-:W-:Y:S01]  /*20f0*/  SYNCS.ARRIVE.TRANS64.RED.A1T0 RZ, [UR8], RZ ;  /* 0x000000ffffff79a7 */ /* 0x000fe20008100408 */
[----:B------:R-:W-:Y:S05]  /*2100*/  @P0 BRA `(.L_x_27) ;  /* 0x0000000000040947 */ /* 0x000fea0003800000 */
[----:B------:R-:W-:Y:S01]  /*2110*/  BPT.TRAP 0x1 ;  /* 0x000000040000795c */ /* 0x000fe20000300000 */
.L_x_27:
[----:B------:R-:W-:Y:S01]  /*2120*/  UIADD3 UR18, UR18, 0x1, URZ ;  /* 0x0000000112127890 */ /* 0x000fe2000fffe03f */
[C---:B------:R-:W-:Y:S01]  /*2130*/  ISETP.GT.AND P0, PT, R6.reuse, 0x1, PT ;  /* 0x000000010600780c */ /* 0x040fe20003f04270 */
[----:B------:R-:W-:Y:S01]  /*2140*/  UIADD3 UR19, UR19, 0x1, URZ ;  /* 0x0000000113137890 */ /* 0x000fe2000fffe03f */
[----:B------:R-:W-:Y:S01]  /*2150*/  VIADD R6, R6, 0xffffffff ;  /* 0xffffffff06067836 */ /* 0x000fe20000000000 */
[----:B------:R-:W-:Y:S02]  /*2160*/  UISETP.NE.AND UP0, UPT, UR18, 0x10, UPT ;  /* 0x000000101200788c */ /* 0x000fe4000bf05270 */
[----:B------:R-:W-:Y:S02]  /*2170*/  UISETP.NE.AND UP1, UPT, UR19, 0x10, UPT ;  /* 0x000000101300788c */ /* 0x000fe4000bf25270 */
[----:B------:R-:W-:Y:S02]  /*2180*/  USEL UR8, URZ, 0x1, UP0 ;  /* 0x000000013f087887 */ /* 0x000fe40008000000 */
[----:B------:R-:W-:-:S02]  /*2190*/  USEL UR18, UR18, URZ, UP0 ;  /* 0x0000003f12127287 */ /* 0x000fc40008000000 */
[----:B------:R-:W-:Y:S02]  /*21a0*/  USEL UR19, UR19, URZ, UP1 ;  /* 0x0000003f13137287 */ /* 0x000fe40008800000 */
[----:B------:R-:W-:Y:S01]  /*21b0*/  LOP3.LUT R9, R9, UR8, RZ, 0x3c, !PT ;  /* 0x0000000809097c12 */ /* 0x000fe2000f8e3cff */
[----:B------:R-:W-:Y:S01]  /*21c0*/  UMOV UR8, 0x1 ;  /* 0x0000000100087882 */ /* 0x000fe20000000000 */
[----:B------:R-:W-:Y:S08]  /*21d0*/  @P0 BRA `(.L_x_28) ;  /* 0xfffffff800600947 */ /* 0x000ff0000383ffff */
.L_x_20:
[----:B------:R-:W-:Y:S01]  /*21e0*/  UISETP.NE.AND UP0, UPT, UR6, URZ, UPT ;  /* 0x0000003f0600728c */ /* 0x000fe2000bf05270 */
[----:B01----:R-:W0:Y:S03]  /*21f0*/  LDC R6, c[0x0][0x28c] ;  /* 0x0000a300ff067b82 */ /* 0x003e260000000800 */
[----:B------:R-:W-:-:S06]  /*2200*/  USEL UR6, URZ, 0x1, !UP0 ;  /* 0x000000013f067887 */ /* 0x000fcc000c000000 */
[----:B------:R-:W-:Y:S02]  /*2210*/  ISETP.NE.AND P0, PT, RZ, UR6, PT ;  /* 0x00000006ff007c0c */ /* 0x000fe4000bf05270 */
[----:B0-----:R-:W-:-:S11]  /*2220*/  ISETP.GE.AND P1, PT, R6, 0x1, PT ;  /* 0x000000010600780c */ /* 0x001fd60003f26270 */
[----:B------:R-:W-:Y:S05]  /*2230*/  @!P0 BRA `(.L_x_29) ;  /* 0x0000000000848947 */ /* 0x000fea0003800000 */
[----:B------:R-:W-:Y:S02]  /*2240*/  WARPGROUP.DEPBAR.LE gsb0, 0x0 ;  /* 0x00008000000079c5 */ /* 0x000fe40000010000 */
[----:B------:R-:W-:Y:S01]  /*2250*/  FADD R83, R40, R83 ;  /* 0x0000005328537221 */ /* 0x000fe20000000000 */
        /* <DEDUP_REMOVED lines=30> */
[----:B------:R-:W-:-:S07]  /*2440*/  FADD R22, R22, R39 ;  /* 0x0000002716167221 */ /* 0x000fce0000000000 */
.L_x_29:
[----:B------:R-:W-:Y:S02]  /*2450*/  WARPGROUP.DEPBAR.LE gsb0, 0x0 ;  /* 0x00008000000079c5 */ /* 0x000fe40000010000 */
[----:B------:R-:W-:Y:S05]  /*2460*/  @!P1 BRA `(.L_x_30) ;  /* 0x0000000000389947 */ /* 0x000fea0003800000 */
[----:B------:R-:W-:-:S13]  /*2470*/  ISETP.NE.AND P0, PT, R85, 0x3, PT ;  /* 0x000000035500780c */ /* 0x000fda0003f05270 */
[----:B------:R-:W-:Y:S05]  /*2480*/  @!P0 BRA `(.L_x_31) ;  /* 0x0000000000048947 */ /* 0x000fea0003800000 */
[----:B------:R-:W-:Y:S01]  /*2490*/  BPT.TRAP 0x1 ;  /* 0x000000040000795c */ /* 0x000fe20000300000 */
.L_x_31:
[----:B------:R-:W-:Y:S01]  /*24a0*/  UISETP.LT.AND UP0, UPT, UR9, 0x1, UPT ;  /* 0x000000010900788c */ /* 0x000fe2000bf01270 */
[----:B------:R-:W-:-:S03]  /*24b0*/  ISETP.GT.U32.AND P0, PT, R4, 0x1, PT ;  /* 0x000000010400780c */ /* 0x000fc60003f04070 */
[----:B------:R-:W-:-:S04]  /*24c0*/  USEL UR6, UR9, 0x1, UP0 ;  /* 0x0000000109067887 */ /* 0x000fc80008000000 */
[----:B------:R-:W-:-:S04]  /*24d0*/  UIADD3 UR6, UR5, UR9, -UR6 ;  /* 0x0000000905067290 */ /* 0x000fc8000fffe806 */
[----:B------:R-:W-:-:S04]  /*24e0*/  USHF.L.U32 UR6, UR6, 0x3, URZ ;  /* 0x0000000306067899 */ /* 0x000fc8000800063f */
[----:B------:R-:W-:-:S04]  /*24f0*/  ULOP3.LUT UR6, UR6, 0x78, URZ, 0xc0, !UPT ;  /* 0x0000007806067892 */ /* 0x000fc8000f8ec03f */
[----:B------:R-:W-:-:S04]  /*2500*/  UIADD3 UR6, UR10, 0x80, UR6 ;  /* 0x000000800a067890 */ /* 0x000fc8000fffe006 */
[----:B------:R-:W-:-:S09]  /*2510*/  UPRMT UR6, URZ, 0x654, UR6 ;  /* 0x000006543f067896 */ /* 0x000fd20008000006 */
[----:B------:R-:W-:Y:S01]  /*2520*/  SYNCS.ARRIVE.TRANS64.RED.A1T0 RZ, [UR6], RZ ;  /* 0x000000ffffff79a7 */ /* 0x000fe20008100406 */
[----:B------:R-:W-:Y:S05]  /*2530*/  @P0 BRA `(.L_x_30) ;  /* 0x0000000000040947 */ /* 0x000fea0003800000 */
[----:B------:R-:W-:Y:S01]  /*2540*/  BPT.TRAP 0x1 ;  /* 0x000000040000795c */ /* 0x000fe20000300000 */
.L_x_30:
[----:B------:R-:W0:Y:S01]  /*2550*/  LDC R14, c[0x0][0x288] ;  /* 0x0000a200ff0e7b82 */ /* 0x000e220000000800 */
[----:B------:R-:W-:Y:S01]  /*2560*/  IMAD.SHL.U32 R27, R12, 0x20, RZ ;  /* 0x000000200c1b7824 */ /* 0x000fe200078e00ff */
[--C-:B------:R-:W-:Y:S01]  /*2570*/  SHF.R.U32.HI R6, RZ, 0x7, R2.reuse ;  /* 0x00000007ff067819 */ /* 0x100fe20000011602 */
[----:B------:R-:W-:Y:S01]  /*2580*/  IMAD R28, R13, 0xc0, RZ ;  /* 0x000000c00d1c7824 */ /* 0x000fe200078e02ff */
[----:B------:R-:W-:Y:S01]  /*2590*/  SHF.R.U32.HI R7, RZ, 0x2, R2 ;  /* 0x00000002ff077819 */ /* 0x000fe20000011602 */
[----:B------:R-:W-:Y:S01]  /*25a0*/  ULDC UR6, c[0x0][0x284] ;  /* 0x0000a10000067ab9 */ /* 0x000fe20000000800 */
[C---:B------:R-:W-:Y:S01]  /*25b0*/  LOP3.LUT R8, R2.reuse, 0x60, RZ, 0xc0, !PT ;  /* 0x0000006002087812 */ /* 0x040fe200078ec0ff */
[----:B------:R-:W-:Y:S01]  /*25c0*/  IMAD.SHL.U32 R18, R2, 0x2, RZ ;  /* 0x0000000202127824 */ /* 0x000fe200078e00ff */
[----:B------:R-:W-:Y:S01]  /*25d0*/  LOP3.LUT R6, R6, 0x1, RZ, 0xc0, !PT ;  /* 0x0000000106067812 */ /* 0x000fe200078ec0ff */
[----:B------:R-:W-:Y:S01]  /*25e0*/  IMAD.MOV.U32 R17, RZ, RZ, RZ ;  /* 0x000000ffff117224 */ /* 0x000fe200078e00ff */
[----:B------:R-:W-:Y:S01]  /*25f0*/  LOP3.LUT R7, R7, 0x7, RZ, 0xc0, !PT ;  /* 0x0000000707077812 */ /* 0x000fe200078ec0ff */
[----:B------:R-:W-:Y:S01]  /*2600*/  IMAD.MOV.U32 R26, RZ, RZ, -0x1 ;  /* 0xffffffffff1a7424 */ /* 0x000fe200078e00ff */
[----:B------:R-:W-:Y:S01]  /*2610*/  SHF.R.U32.HI R8, RZ, 0x1, R8 ;  /* 0x00000001ff087819 */ /* 0x000fe20000011608 */
[----:B------:R-:W-:Y:S01]  /*2620*/  IMAD.SHL.U32 R16, R6, 0x40, RZ ;  /* 0x0000004006107824 */ /* 0x000fe200078e00ff */
[----:B------:R-:W-:-:S02]  /*2630*/  LOP3.LUT R9, R2, 0x3, RZ, 0xc0, !PT ;  /* 0x0000000302097812 */ /* 0x000fc400078ec0ff */
[-CC-:B------:R-:W-:Y:S02]  /*2640*/  IADD3 R15, RZ, -R8.reuse, -R7.reuse ;  /* 0x80000008ff0f7210 */ /* 0x180fe40007ffe807 */
[----:B------:R-:W-:Y:S02]  /*2650*/  LOP3.LUT R7, R16, 0x40, R7, 0xe2, !PT ;  /* 0x0000004010077812 */ /* 0x000fe400078ee207 */
[----:B------:R-:W-:Y:S01]  /*2660*/  LOP3.LUT R18, R27, 0x6, R18, 0xf8, !PT ;  /* 0x000000061b127812 */ /* 0x000fe200078ef812 */
[----:B------:R-:W-:Y:S01]  /*2670*/  IMAD R15, R6, -0x40, R15 ;  /* 0xffffffc0060f7824 */ /* 0x000fe200078e020f */
[----:B------:R-:W-:Y:S02]  /*2680*/  LOP3.LUT R16, R7, R8, RZ, 0xfc, !PT ;  /* 0x0000000807107212 */ /* 0x000fe400078efcff */
[----:B0-----:R-:W-:Y:S01]  /*2690*/  ISETP.GE.AND P0, PT, R27, R14, PT ;  /* 0x0000000e1b00720c */ /* 0x001fe20003f06270 */
[----:B------:R-:W-:Y:S02]  /*26a0*/  IMAD R6, R9, -0x2, R14 ;  /* 0xfffffffe09067824 */ /* 0x000fe400078e020e */
[----:B------:R-:W-:Y:S01]  /*26b0*/  IMAD.WIDE R16, R13, 0xc0, R16 ;  /* 0x000000c00d107825 */ /* 0x000fe200078e0210 */
[----:B------:R-:W-:-:S02]  /*26c0*/  ISETP.GE.OR P0, PT, R28, UR6, P0 ;  /* 0x000000061c007c0c */ /* 0x000fc40008706670 */
[----:B------:R-:W-:Y:S01]  /*26d0*/  IADD3 R28, -R28, UR6, R15 ;  /* 0x000000061c1c7c10 */ /* 0x000fe2000fffe10f */
[----:B------:R-:W-:-:S10]  /*26e0*/  IMAD.IADD R27, R6, 0x1, -R27 ;  /* 0x00000001061b7824 */ /* 0x000fd400078e0a1b */
[----:B------:R-:W-:Y:S05]  /*26f0*/  @P0 BRA `(.L_x_32) ;  /* 0x0000002400a00947 */ /* 0x000fea0003800000 */
[----:B------:R-:W0:Y:S01]  /*2700*/  LDC.64 R24, c[0x0][0x5c8] ;  /* 0x00017200ff187b82 */ /* 0x000e220000000a00 */
[----:B------:R-:W-:Y:S01]  /*2710*/  SHF.R.S32.HI R29, RZ, 0x1f, R21 ;  /* 0x0000001fff1d7819 */ /* 0x000fe20000011415 */
[----:B------:R-:W-:Y:S01]  /*2720*/  ULDC.64 UR6, c[0x0][0x5d0] ;  /* 0x0001740000067ab9 */ /* 0x000fe20000000a00 */
[----:B------:R-:W-:Y:S01]  /*2730*/  SHF.R.S32.HI R19, RZ, 0x1f, R18 ;  /* 0x0000001fff137819 */ /* 0x000fe20000011412 */
[----:B------:R-:W-:Y:S02]  /*2740*/  BSSY B0, `(.L_x_32) ;  /* 0x0000263000007945 */ /* 0x000fe40003800000 */
[----:B------:R-:W-:-:S04]  /*2750*/  IMAD R6, R29, UR6, RZ ;  /* 0x000000061d067c24 */ /* 0x000fc8000f8e02ff */
[C---:B------:R-:W-:Y:S02]  /*2760*/  IMAD R9, R21.reuse, UR7, R6 ;  /* 0x0000000715097c24 */ /* 0x040fe4000f8e0206 */
[----:B------:R-:W-:Y:S01]  /*2770*/  IMAD.WIDE.U32 R6, R21, UR6, R18 ;  /* 0x0000000615067c25 */ /* 0x000fe2000f8e0012 */
[----:B------:R-:W-:-:S03]  /*2780*/  ULDC.64 UR6, c[0x0][0x5c0] ;  /* 0x0001700000067ab9 */ /* 0x000fc60000000a00 */
[----:B------:R-:W-:Y:S02]  /*2790*/  IMAD.IADD R7, R7, 0x1, R9 ;  /* 0x0000000107077824 */ /* 0x000fe400078e0209 */
[-C--:B0-----:R-:W-:Y:S01]  /*27a0*/  IMAD R8, R17, R24.reuse, RZ ;  /* 0x0000001811087224 */ /* 0x081fe200078e02ff */
[----:B------:R-:W-:Y:S01]  /*27b0*/  SHF.L.U64.HI R20, R24, 0x3, R25 ;  /* 0x0000000318147819 */ /* 0x000fe20000010219 */
[----:B------:R-:W-:-:S04]  /*27c0*/  IMAD.WIDE.U32 R12, R16, R24, R6 ;  /* 0x00000018100c7225 */ /* 0x000fc800078e0006 */
[----:B------:R-:W-:Y:S01]  /*27d0*/  IMAD R15, R16, R25, R8 ;  /* 0x00000019100f7224 */ /* 0x000fe200078e0208 */
[----:B------:R-:W-:Y:S01]  /*27e0*/  IADD3 R14, P2, R12, UR6, RZ ;  /* 0x000000060c0e7c10 */ /* 0x000fe2000ff5e0ff */
[C---:B------:R-:W-:Y:S01]  /*27f0*/  IMAD.SHL.U32 R9, R24.reuse, 0x8, RZ ;  /* 0x0000000818097824 */ /* 0x040fe200078e00ff */
[----:B------:R-:W-:Y:S01]  /*2800*/  LEA R6, P3, R24, R12, 0x7 ;  /* 0x0000000c18067211 */ /* 0x000fe200078638ff */
[----:B------:R-:W-:-:S03]  /*2810*/  IMAD.IADD R13, R13, 0x1, R15 ;  /* 0x000000010d0d7824 */ /* 0x000fc600078e020f */
[----:B------:R-:W-:Y:S02]  /*2820*/  IADD3 R12, P1, P0, R12, UR6, R9 ;  /* 0x000000060c0c7c10 */ /* 0x000fe4000f83e009 */
[----:B------:R-:W-:Y:S02]  /*2830*/  IADD3.X R15, R13, UR7, RZ, P2, !PT ;  /* 0x000000070d0f7c10 */ /* 0x000fe400097fe4ff */
[----:B----45:R-:W-:Y:S02]  /*2840*/  FSETP.NEU.AND P2, PT, R10, RZ, PT ;  /* 0x000000ff0a00720b */ /* 0x030fe40003f4d000 */
[----:B------:R-:W-:Y:S02]  /*2850*/  LEA.HI.X R7, R24, R13, R25, 0x7, P3 ;  /* 0x0000000d18077211 */ /* 0x000fe400018f3c19 */
[C---:B------:R-:W-:Y:S02]  /*2860*/  IADD3 R8, P3, R6.reuse, UR6, RZ ;  /* 0x0000000606087c10 */ /* 0x040fe4000ff7e0ff */
[----:B------:R-:W-:-:S02]  /*2870*/  IADD3 R6, P5, P6, R6, UR6, R9 ;  /* 0x0000000606067c10 */ /* 0x000fc4000febe009 */
[----:B------:R-:W-:Y:S02]  /*2880*/  IADD3.X R9, R7, UR7, RZ, P3, !PT ;  /* 0x0000000707097c10 */ /* 0x000fe40009ffe4ff */
[--C-:B------:R-:W-:Y:S02]  /*2890*/  IADD3.X R13, R13, UR7, R20.reuse, P1, P0 ;  /* 0x000000070d0d7c10 */ /* 0x100fe40008fe0414 */
[----:B------:R-:W-:Y:S01]  /*28a0*/  IADD3.X R7, R7, UR7, R20, P5, P6 ;  /* 0x0000000707077c10 */ /* 0x000fe2000afec414 */
[----:B------:R-:W-:Y:S06]  /*28b0*/  @!P2 BRA `(.L_x_33) ;  /* 0x0000001c001ca947 */ /* 0x000fec0003800000 */
[----:B------:R-:W-:Y:S01]  /*28c0*/  ULDC.64 UR6, c[0x0][0x5b8] ;  /* 0x00016e0000067ab9 */ /* 0x000fe20000000a00 */
[----:B------:R-:W-:Y:S01]  /*28d0*/  ISETP.GE.AND P0, PT, R28, 0x1, PT ;  /* 0x000000011c00780c */ /* 0x000fe20003f06270 */
[----:B------:R-:W-:Y:S01]  /*28e0*/  IMAD R20, R29, UR6, RZ ;  /* 0x000000061d147c24 */ /* 0x000fe2000f8e02ff */
[----:B------:R-:W-:Y:S01]  /*28f0*/  ULDC.64 UR10, c[0x0][0x5a8] ;  /* 0x00016a00000a7ab9 */ /* 0x000fe20000000a00 */
[----:B------:R-:W-:Y:S01]  /*2900*/  IMAD.WIDE.U32 R18, R21, UR6, R18 ;  /* 0x0000000615127c25 */ /* 0x000fe2000f8e0012 */
[----:B------:R-:W-:Y:S01]  /*2910*/  ISETP.LT.OR P3, PT, R27, 0x1, !P0 ;  /* 0x000000011b00780c */ /* 0x000fe20004761670 */
[----:B------:R-:W-:Y:S01]  /*2920*/  BSSY B1, `(.L_x_34) ;  /* 0x000000c000017945 */ /* 0x000fe20003800000 */
[----:B------:R-:W-:Y:S01]  /*2930*/  PRMT R24, RZ, 0x7610, R24 ;  /* 0x00007610ff187816 */ /* 0x000fe20000000018 */
[----:B------:R-:W-:Y:S01]  /*2940*/  IMAD R21, R21, UR7, R20 ;  /* 0x0000000715157c24 */ /* 0x000fe2000f8e0214 */
[----:B------:R-:W-:Y:S02]  /*2950*/  ULDC.64 UR6, c[0x0][0x5b0] ;  /* 0x00016c0000067ab9 */ /* 0x000fe40000000a00 */
[----:B------:R-:W-:-:S02]  /*2960*/  IMAD R25, R17, UR6, RZ ;  /* 0x0000000611197c24 */ /* 0x000fc4000f8e02ff */
[----:B------:R-:W-:Y:S02]  /*2970*/  IMAD.IADD R19, R19, 0x1, R21 ;  /* 0x0000000113137824 */ /* 0x000fe400078e0215 */
[C---:B------:R-:W-:Y:S02]  /*2980*/  IMAD R25, R16.reuse, UR7, R25 ;  /* 0x0000000710197c24 */ /* 0x040fe4000f8e0219 */
[----:B------:R-:W-:-:S03]  /*2990*/  IMAD.WIDE.U32 R20, R16, UR6, R18 ;  /* 0x0000000610147c25 */ /* 0x000fc6000f8e0012 */
[----:B------:R-:W-:-:S04]  /*29a0*/  IADD3 R20, P1, R20, UR10, RZ ;  /* 0x0000000a14147c10 */ /* 0x000fc8000ff3e0ff */
[----:B------:R-:W-:Y:S01]  /*29b0*/  IADD3.X R21, R21, UR11, R25, P1, !PT ;  /* 0x0000000b15157c10 */ /* 0x000fe20008ffe419 */
[----:B------:R-:W-:Y:S08]  /*29c0*/  @P3 BRA `(.L_x_35) ;  /* 0x0000000000043947 */ /* 0x000ff00003800000 */
[----:B------:R0:W5:Y:S02]  /*29d0*/  LDG.E.U8 R24, desc[UR16][R20.64] ;  /* 0x0000001014187981 */ /* 0x000164000c1e1100 */
.L_x_35:
[----:B------:R-:W-:Y:S05]  /*29e0*/  BSYNC B1 ;  /* 0x0000000000017941 */ /* 0x000fea0003800000 */
.L_x_34:
[----:B-----5:R-:W-:Y:S01]  /*29f0*/  LOP3.LUT R24, R24, 0xff, RZ, 0xc0, !PT ;  /* 0x000000ff18187812 */ /* 0x020fe200078ec0ff */
[----:B------:R-:W-:Y:S01]  /*2a00*/  BSSY B1, `(.L_x_36) ;  /* 0x000000b000017945 */ /* 0x000fe20003800000 */
[----:B------:R-:W-:Y:S02]  /*2a10*/  ISETP.LT.OR P2, PT, R27, 0x2, !P0 ;  /* 0x000000021b00780c */ /* 0x000fe40004741670 */
[----:B------:R-:W-:-:S05]  /*2a20*/  F2FP.F16.E4M3.UNPACK_B R24, R24 ;  /* 0x00000018ff18723e */ /* 0x000fca00020006ff */
[----:B------:R-:W-:-:S05]  /*2a30*/  HADD2.F32 R25, -RZ, R24.H0_H0 ;  /* 0x20000018ff197230 */ /* 0x000fca0000004100 */
[----:B------:R-:W-:-:S04]  /*2a40*/  FMUL R24, R25, R10 ;  /* 0x0000000a19187220 */ /* 0x000fc80000400000 */
[----:B--2---:R-:W-:-:S05]  /*2a50*/  FFMA R24, R83, R3, R24 ;  /* 0x0000000353187223 */ /* 0x004fca0000000018 */
[----:B------:R-:W-:Y:S02]  /*2a60*/  F2FP.SATFINITE.E4M3.F32.PACK_AB_MERGE_C R25, RZ, R24, RZ ;  /* 0x00000018ff19723e */ /* 0x000fe400048070ff */
[----:B------:R-:W-:-:S03]  /*2a70*/  PRMT R24, RZ, 0x7610, R24 ;  /* 0x00007610ff187816 */ /* 0x000fc60000000018 */
[----:B------:R1:W-:Y:S01]  /*2a80*/  @!P3 STG.E.U8 desc[UR16][R14.64], R25 ;  /* 0x000000190e00b986 */ /* 0x0003e2000c101110 */
[----:B------:R-:W-:Y:S05]  /*2a90*/  @P2 BRA `(.L_x_37) ;  /* 0x0000000000042947 */ /* 0x000fea0003800000 */
[----:B------:R2:W5:Y:S02]  /*2aa0*/  LDG.E.U8 R24, desc[UR16][R20.64+0x1] ;  /* 0x0000011014187981 */ /* 0x000564000c1e1100 */
.L_x_37:
[----:B------:R-:W-:Y:S05]  /*2ab0*/  BSYNC B1 ;  /* 0x0000000000017941 */ /* 0x000fea0003800000 */
.L_x_36:
[----:B-----5:R-:W-:Y:S01]  /*2ac0*/  LOP3.LUT R24, R24, 0xff, RZ, 0xc0, !PT ;  /* 0x000000ff18187812 */ /* 0x020fe200078ec0ff */
[----:B------:R-:W-:Y:S01]  /*2ad0*/  BSSY B1, `(.L_x_38) ;  /* 0x0000013000017945 */ /* 0x000fe20003800000 */
[----:B------:R-:W-:Y:S02]  /*2ae0*/  IADD3 R31, P1, R16, 0x8, RZ ;  /* 0x00000008101f7810 */ /* 0x000fe40007f3e0ff */
[----:B------:R-:W-:-:S05]  /*2af0*/  F2FP.F16.E4M3.UNPACK_B R24, R24 ;  /* 0x00000018ff18723e */ /* 0x000fca00020006ff */
[----:B-1----:R-:W-:Y:S02]  /*2b00*/  HADD2.F32 R25, -RZ, R24.H0_H0 ;  /* 0x20000018ff197230 */ /* 0x002fe40000004100 */
[----:B------:R-:W-:Y:S01]  /*2b10*/  IMAD.X R24, RZ, RZ, R17, P1 ;  /* 0x000000ffff187224 */ /* 0x000fe200008e0611 */
[----:B------:R-:W-:Y:S02]  /*2b20*/  ISETP.GE.AND P1, PT, R28, 0x9, PT ;  /* 0x000000091c00780c */ /* 0x000fe40003f26270 */
[----:B------:R-:W-:Y:S01]  /*2b30*/  FMUL R29, R25, R10 ;  /* 0x0000000a191d7220 */ /* 0x000fe20000400000 */
[----:B------:R-:W-:Y:S01]  /*2b40*/  IMAD R30, R24, UR6, RZ ;  /* 0x00000006181e7c24 */ /* 0x000fe2000f8e02ff */
[----:B------:R-:W-:Y:S01]  /*2b50*/  ISETP.LT.OR P5, PT, R27, 0x1, !P1 ;  /* 0x000000011b00780c */ /* 0x000fe20004fa1670 */
[----:B------:R-:W-:-:S04]  /*2b60*/  IMAD.WIDE.U32 R24, R31, UR6, R18 ;  /* 0x000000061f187c25 */ /* 0x000fc8000f8e0012 */
[----:B------:R-:W-:Y:S01]  /*2b70*/  FFMA R29, R84, R3, R29 ;  /* 0x00000003541d7223 */ /* 0x000fe2000000001d */
[----:B------:R-:W-:Y:S01]  /*2b80*/  IMAD R31, R31, UR7, R30 ;  /* 0x000000071f1f7c24 */ /* 0x000fe2000f8e021e */
[----:B------:R-:W-:-:S03]  /*2b90*/  IADD3 R24, P3, R24, UR10, RZ ;  /* 0x0000000a18187c10 */ /* 0x000fc6000ff7e0ff */
[----:B------:R-:W-:Y:S02]  /*2ba0*/  F2FP.SATFINITE.E4M3.F32.PACK_AB_MERGE_C R33, RZ, R29, RZ ;  /* 0x0000001dff21723e */ /* 0x000fe400048070ff */
[----:B------:R-:W-:Y:S02]  /*2bb0*/  IADD3.X R25, R25, UR11, R31, P3, !PT ;  /* 0x0000000b19197c10 */ /* 0x000fe40009ffe41f */
[----:B------:R-:W-:Y:S01]  /*2bc0*/  PRMT R29, RZ, 0x7610, R29 ;  /* 0x00007610ff1d7816 */ /* 0x000fe2000000001d */
[----:B------:R1:W-:Y:S01]  /*2bd0*/  @!P2 STG.E.U8 desc[UR16][R14.64+0x1], R33 ;  /* 0x000001210e00a986 */ /* 0x0003e2000c101110 */
[----:B------:R-:W-:Y:S05]  /*2be0*/  @P5 BRA `(.L_x_39) ;  /* 0x0000000000045947 */ /* 0x000fea0003800000 */
[----:B------:R3:W5:Y:S02]  /*2bf0*/  LDG.E.U8 R29, desc[UR16][R24.64] ;  /* 0x00000010181d7981 */ /* 0x000764000c1e1100 */
.L_x_39:
[----:B------:R-:W-:Y:S05]  /*2c00*/  BSYNC B1 ;  /* 0x0000000000017941 */ /* 0x000fea0003800000 */
.L_x_38:
[----:B-----5:R-:W-:Y:S01]  /*2c10*/  LOP3.LUT R29, R29, 0xff, RZ, 0xc0, !PT ;  /* 0x000000ff1d1d7812 */ /* 0x020fe200078ec0ff */
[----:B------:R-:W-:Y:S01]  /*2c20*/  BSSY B1, `(.L_x_40) ;  /* 0x000000b000017945 */ /* 0x000fe20003800000 */
[----:B------:R-:W-:Y:S02]  /*2c30*/  ISETP.LT.OR P2, PT, R27, 0x2, !P1 ;  /* 0x000000021b00780c */ /* 0x000fe40004f41670 */
[----:B------:R-:W-:-:S05]  /*2c40*/  F2FP.F16.E4M3.UNPACK_B R29, R29 ;  /* 0x0000001dff1d723e */ /* 0x000fca00020006ff */
[----:B------:R-:W-:-:S05]  /*2c50*/  HADD2.F32 R29, -RZ, R29.H0_H0 ;  /* 0x2000001dff1d7230 */ /* 0x000fca0000004100 */
[----:B------:R-:W-:Y:S01]  /*2c60*/  FMUL R30, R29, R10 ;  /* 0x0000000a1d1e7220 */ /* 0x000fe20000400000 */
[----:B------:R-:W-:-:S03]  /*2c70*/  PRMT R29, RZ, 0x7610, R29 ;  /* 0x00007610ff1d7816 */ /* 0x000fc6000000001d */
[----:B------:R-:W-:-:S05]  /*2c80*/  FFMA R30, R81, R3, R30 ;  /* 0x00000003511e7223 */ /* 0x000fca000000001e */
[----:B------:R-:W-:-:S05]  /*2c90*/  F2FP.SATFINITE.E4M3.F32.PACK_AB_MERGE_C R31, RZ, R30, RZ ;  /* 0x0000001eff1f723e */ /* 0x000fca00048070ff */
[----:B------:R4:W-:Y:S01]  /*2ca0*/  @!P5 STG.E.U8 desc[UR16][R12.64], R31 ;  /* 0x0000001f0c00d986 */ /* 0x0009e2000c101110 */
[----:B------:R-:W-:Y:S05]  /*2cb0*/  @P2 BRA `(.L_x_41) ;  /* 0x0000000000042947 */ /* 0x000fea0003800000 */
[----:B------:R0:W5:Y:S02]  /*2cc0*/  LDG.E.U8 R29, desc[UR16][R24.64+0x1] ;  /* 0x00000110181d7981 */ /* 0x000164000c1e1100 */
.L_x_41:
[----:B------:R-:W-:Y:S05]  /*2cd0*/  BSYNC B1 ;  /* 0x0000000000017941 */ /* 0x000fea0003800000 */
.L_x_40:
[----:B-----5:R-:W-:Y:S01]  /*2ce0*/  LOP3.LUT R29, R29, 0xff, RZ, 0xc0, !PT ;  /* 0x000000ff1d1d7812 */ /* 0x020fe200078ec0ff */
[----:B------:R-:W-:Y:S01]  /*2cf0*/  BSSY B1, `(.L_x_42) ;  /* 0x000000b000017945 */ /* 0x000fe20003800000 */
[----:B------:R-:W-:Y:S02]  /*2d00*/  ISETP.LT.OR P3, PT, R27, 0x9, !P0 ;  /* 0x000000091b00780c */ /* 0x000fe40004761670 */
[----:B------:R-:W-:-:S05]  /*2d10*/  F2FP.F16.E4M3.UNPACK_B R29, R29 ;  /* 0x0000001dff1d723e */ /* 0x000fca00020006ff */
[----:B------:R-:W-:-:S05]  /*2d20*/  HADD2.F32 R29, -RZ, R29.H0_H0 ;  /* 0x2000001dff1d7230 */ /* 0x000fca0000004100 */
[----:B------:R-:W-:-:S04]  /*2d30*/  FMUL R29, R29, R10 ;  /* 0x0000000a1d1d7220 */ /* 0x000fc80000400000 */
[----:B------:R-:W-:-:S05]  /*2d40*/  FFMA R29, R82, R3, R29 ;  /* 0x00000003521d7223 */ /* 0x000fca000000001d */
[----:B----4-:R-:W-:Y:S02]  /*2d50*/  F2FP.SATFINITE.E4M3.F32.PACK_AB_MERGE_C R31, RZ, R29, RZ ;  /* 0x0000001dff1f723e */ /* 0x010fe400048070ff */
[----:B------:R-:W-:-:S03]  /*2d60*/  PRMT R29, RZ, 0x7610, R29 ;  /* 0x00007610ff1d7816 */ /* 0x000fc6000000001d */
[----:B------:R4:W-:Y:S01]  /*2d70*/  @!P2 STG.E.U8 desc[UR16][R12.64+0x1], R31 ;  /* 0x0000011f0c00a986 */ /* 0x0009e2000c101110 */
[----:B------:R-:W-:Y:S05]  /*2d80*/  @P3 BRA `(.L_x_43) ;  /* 0x0000000000043947 */ /* 0x000fea0003800000 */
[----:B------:R0:W5:Y:S02]  /*2d90*/  LDG.E.U8 R29, desc[UR16][R20.64+0x8] ;  /* 0x00000810141d7981 */ /* 0x000164000c1e1100 */
.L_x_43:
[----:B------:R-:W-:Y:S05]  /*2da0*/  BSYNC B1 ;  /* 0x0000000000017941 */ /* 0x000fea0003800000 */
.L_x_42:
        /* <DEDUP_REMOVED lines=8> */
[----:B----4-:R-:W-:-:S05]  /*2e30*/  F2FP.SATFINITE.E4M3.F32.PACK_AB_MERGE_C R31, RZ, R30, RZ ;  /* 0x0000001eff1f723e */ /* 0x010fca00048070ff */
[----:B------:R4:W-:Y:S01]  /*2e40*/  @!P3 STG.E.U8 desc[UR16][R14.64+0x8], R31 ;  /* 0x0000081f0e00b986 */ /* 0x0009e2000c101110 */
[----:B------:R-:W-:Y:S05]  /*2e50*/  @P2 BRA `(.L_x_45) ;  /* 0x0000000000042947 */ /* 0x000fea0003800000 */
[----:B------:R0:W5:Y:S02]  /*2e60*/  LDG.E.U8 R29, desc[UR16][R20.64+0x9] ;  /* 0x00000910141d7981 */ /* 0x000164000c1e1100 */
.L_x_45:
[----:B------:R-:W-:Y:S05]  /*2e70*/  BSYNC B1 ;  /* 0x0000000000017941 */ /* 0x000fea0003800000 */
.L_x_44:
        /* <DEDUP_REMOVED lines=12> */
.L_x_47:
[----:B------:R-:W-:Y:S05]  /*2f40*/  BSYNC B1 ;  /* 0x0000000000017941 */ /* 0x000fea0003800000 */
.L_x_46:
        /* <DEDUP_REMOVED lines=12> */
.L_x_49:
[----:B------:R-:W-:Y:S05]  /*3010*/  BSYNC B1 ;  /* 0x0000000000017941 */ /* 0x000fea0003800000 */
.L_x_48:
        /* <DEDUP_REMOVED lines=12> */
.L_x_51:
[----:B------:R-:W-:Y:S05]  /*30e0*/  BSYNC B1 ;  /* 0x0000000000017941 */ /* 0x000fea0003800000 */
.L_x_50:
        /* <DEDUP_REMOVED lines=12> */
.L_x_53:
[----:B------:R-:W-:Y:S05]  /*31b0*/  BSYNC B1 ;  /* 0x0000000000017941 */ /* 0x000fea0003800000 */
.L_x_52:
        /* <DEDUP_REMOVED lines=12> */
.L_x_55:
[----:B------:R-:W-:Y:S05]  /*3280*/  BSYNC B1 ;  /* 0x0000000000017941 */ /* 0x000fea0003800000 */
.L_x_54:
        /* <DEDUP_REMOVED lines=12> */
.L_x_57:
[----:B------:R-:W-:Y:S05]  /*3350*/  BSYNC B1 ;  /* 0x0000000000017941 */ /* 0x000fea0003800000 */
.L_x_56:
        /* <DEDUP_REMOVED lines=12> */
.L_x_59:
[----:B------:R-:W-:Y:S05]  /*3420*/  BSYNC B1 ;  /* 0x0000000000017941 */ /* 0x000fea0003800000 */
.L_x_58:
        /* <DEDUP_REMOVED lines=12> */
.L_x_61:
[----:B------:R-:W-:Y:S05]  /*34f0*/  BSYNC B1 ;  /* 0x0000000000017941 */ /* 0x000fea0003800000 */
.L_x_60:
[----:B-----5:R-:W-:Y:S01]  /*3500*/  LOP3.LUT R29, R29, 0xff, RZ, 0xc0, !PT ;  /* 0x000000ff1d1d7812 */ /* 0x020fe200078ec0ff */
[----:B------:R-:W-:Y:S01]  /*3510*/  BSSY B1, `(.L_x_62) ;  /* 0x000000b000017945 */ /* 0x000fe20003800000 */
[----:B------:R-:W-:Y:S02]  /*3520*/  ISETP.LT.OR P2, PT, R27, 0x19, !P1 ;  /* 0x000000191b00780c */ /* 0x000fe40004f41670 */
[----:B------:R-:W-:Y:S02]  /*3530*/  F2FP.F16.E4M3.UNPACK_B R29, R29 ;  /* 0x0000001dff1d723e */ /* 0x000fe400020006ff */
[----:B0-2---:R-:W-:-:S03]  /*3540*/  PRMT R20, RZ, 0x7610, R20 ;  /* 0x00007610ff147816 */ /* 0x005fc60000000014 */
[----:B------:R-:W-:-:S05]  /*3550*/  HADD2.F32 R29, -RZ, R29.H0_H0 ;  /* 0x2000001dff1d7230 */ /* 0x000fca0000004100 */
[----:B------:R-:W-:-:S04]  /*3560*/  FMUL R29, R29, R10 ;  /* 0x0000000a1d1d7220 */ /* 0x000fc80000400000 */
[----:B------:R-:W-:-:S05]  /*3570*/  FFMA R29, R72, R3, R29 ;  /* 0x00000003481d7223 */ /* 0x000fca000000001d */
[----:B------:R-:W-:-:S05]  /*3580*/  F2FP.SATFINITE.E4M3.F32.PACK_AB_MERGE_C R29, RZ, R29, RZ ;  /* 0x0000001dff1d723e */ /* 0x000fca00048070ff */
[----:B------:R0:W-:Y:S01]  /*3590*/  @!P0 STG.E.U8 desc[UR16][R14.64+0x19], R29 ;  /* 0x0000191d0e008986 */ /* 0x0001e2000c101110 */
[----:B------:R-:W-:Y:S05]  /*35a0*/  @P2 BRA `(.L_x_63) ;  /* 0x0000000000042947 */ /* 0x000fea0003800000 */
[----:B------:R2:W5:Y:S02]  /*35b0*/  LDG.E.U8 R20, desc[UR16][R24.64+0x18] ;  /* 0x0000181018147981 */ /* 0x000564000c1e1100 */
.L_x_63:
[----:B------:R-:W-:Y:S05]  /*35c0*/  BSYNC B1 ;  /* 0x0000000000017941 */ /* 0x000fea0003800000 */
.L_x_62:
[----:B-----5:R-:W-:Y:S01]  /*35d0*/  LOP3.LUT R20, R20, 0xff, RZ, 0xc0, !PT ;  /* 0x000000ff14147812 */ /* 0x020fe200078ec0ff */
[----:B------:R-:W-:Y:S01]  /*35e0*/  BSSY B1, `(.L_x_64) ;  /* 0x000000b000017945 */ /* 0x000fe20003800000 */
[----:B------:R-:W-:Y:S02]  /*35f0*/  ISETP.LT.OR P1, PT, R27, 0x1a, !P1 ;  /* 0x0000001a1b00780c */ /* 0x000fe40004f21670 */
[----:B------:R-:W-:-:S05]  /*3600*/  F2FP.F16.E4M3.UNPACK_B R20, R20 ;  /* 0x00000014ff14723e */ /* 0x000fca00020006ff */
[----:B01--4-:R-:W-:-:S05]  /*3610*/  HADD2.F32 R15, -RZ, R20.H0_H0 ;  /* 0x20000014ff0f7230 */ /* 0x013fca0000004100 */
[----:B------:R-:W-:-:S04]  /*3620*/  FMUL R14, R15, R10 ;  /* 0x0000000a0f0e7220 */ /* 0x000fc80000400000 */
[----:B------:R-:W-:-:S05]  /*3630*/  FFMA R14, R69, R3, R14 ;  /* 0x00000003450e7223 */ /* 0x000fca000000000e */
[----:B------:R-:W-:Y:S02]  /*3640*/  F2FP.SATFINITE.E4M3.F32.PACK_AB_MERGE_C R15, RZ, R14, RZ ;  /* 0x0000000eff0f723e */ /* 0x000fe400048070ff */
[----:B------:R-:W-:-:S03]  /*3650*/  PRMT R14, RZ, 0x7610, R14 ;  /* 0x00007610ff0e7816 */ /* 0x000fc6000000000e */
[----:B------:R0:W-:Y:S01]  /*3660*/  @!P2 STG.E.U8 desc[UR16][R12.64+0x18], R15 ;  /* 0x0000180f0c00a986 */ /* 0x0001e2000c101110 */
[----:B------:R-:W-:Y:S05]  /*3670*/  @P1 BRA `(.L_x_65) ;  /* 0x0000000000041947 */ /* 0x000fea0003800000 */
[----:B------:R1:W5:Y:S02]  /*3680*/  LDG.E.U8 R14, desc[UR16][R24.64+0x19] ;  /* 0x00001910180e7981 */ /* 0x000364000c1e1100 */
.L_x_65:
[----:B------:R-:W-:Y:S05]  /*3690*/  BSYNC B1 ;  /* 0x0000000000017941 */ /* 0x000fea0003800000 */
.L_x_64:
[----:B-----5:R-:W-:Y:S01]  /*36a0*/  LOP3.LUT R14, R14, 0xff, RZ, 0xc0, !PT ;  /* 0x000000ff0e0e7812 */ /* 0x020fe200078ec0ff */
[----:B------:R-:W-:Y:S01]  /*36b0*/  BSSY B1, `(.L_x_66) ;  /* 0x0000013000017945 */ /* 0x000fe20003800000 */
[----:B-123--:R-:W-:Y:S02]  /*36c0*/  IADD3 R25, P0, R16, 0x80, RZ ;  /* 0x0000008010197810 */ /* 0x00efe40007f1e0ff */
[----:B------:R-:W-:-:S05]  /*36d0*/  F2FP.F16.E4M3.UNPACK_B R14, R14 ;  /* 0x0000000eff0e723e */ /* 0x000fca00020006ff */
[----:B0-----:R-:W-:Y:S02]  /*36e0*/  HADD2.F32 R15, -RZ, R14.H0_H0 ;  /* 0x2000000eff0f7230 */ /* 0x001fe40000004100 */
        /* <DEDUP_REMOVED lines=15> */
.L_x_67:
[----:B------:R-:W-:Y:S05]  /*37e0*/  BSYNC B1 ;  /* 0x0000000000017941 */ /* 0x000fea0003800000 */
.L_x_66:
[----:B-----5:R-:W-:Y:S01]  /*37f0*/  LOP3.LUT R20, R20, 0xff, RZ, 0xc0, !PT ;  /* 0x000000ff14147812 */ /* 0x020fe200078ec0ff */
[----:B------:R-:W-:Y:S01]  /*3800*/  BSSY B1, `(.L_x_68) ;  /* 0x000000b000017945 */ /* 0x000fe20003800000 */
[----:B------:R-:W-:Y:S02]  /*3810*/  ISETP.LT.OR P2, PT, R27, 0x2, !P0 ;  /* 0x000000021b00780c */ /* 0x000fe40004741670 */
[----:B------:R-:W-:-:S05]  /*3820*/  F2FP.F16.E4M3.UNPACK_B R20, R20 ;  /* 0x00000014ff14723e */ /* 0x000fca00020006ff */
[----:B0-----:R-:W-:-:S05]  /*3830*/  HADD2.F32 R13, -RZ, R20.H0_H0 ;  /* 0x20000014ff0d7230 */ /* 0x001fca0000004100 */
[----:B------:R-:W-:-:S04]  /*3840*/  FMUL R12, R13, R10 ;  /* 0x0000000a0d0c7220 */ /* 0x000fc80000400000 */
[----:B------:R-:W-:-:S05]  /*3850*/  FFMA R12, R67, R3, R12 ;  /* 0x00000003430c7223 */ /* 0x000fca000000000c */
[----:B------:R-:W-:Y:S02]  /*3860*/  F2FP.SATFINITE.E4M3.F32.PACK_AB_MERGE_C R13, RZ, R12, RZ ;  /* 0x0000000cff0d723e */ /* 0x000fe400048070ff */
[----:B------:R-:W-:-:S03]  /*3870*/  PRMT R12, RZ, 0x7610, R12 ;  /* 0x00007610ff0c7816 */ /* 0x000fc6000000000c */
[----:B------:R0:W-:Y:S01]  /*3880*/  @!P3 STG.E.U8 desc[UR16][R8.64], R13 ;  /* 0x0000000d0800b986 */ /* 0x0001e2000c101110 */
[----:B------:R-:W-:Y:S05]  /*3890*/  @P2 BRA `(.L_x_69) ;  /* 0x0000000000042947 */ /* 0x000fea0003800000 */
[----:B------:R2:W5:Y:S02]  /*38a0*/  LDG.E.U8 R12, desc[UR16][R14.64+0x1] ;  /* 0x000001100e0c7981 */ /* 0x000564000c1e1100 */
.L_x_69:
[----:B------:R-:W-:Y:S05]  /*38b0*/  BSYNC B1 ;  /* 0x0000000000017941 */ /* 0x000fea0003800000 */
.L_x_68:
[----:B-----5:R-:W-:Y:S01]  /*38c0*/  LOP3.LUT R12, R12, 0xff, RZ, 0xc0, !PT ;  /* 0x000000ff0c0c7812 */ /* 0x020fe200078ec0ff */
[----:B------:R-:W-:Y:S01]  /*38d0*/  BSSY B1, `(.L_x_70) ;  /* 0x0000013000017945 */ /* 0x000fe20003800000 */
[----:B------:R-:W-:Y:S02]  /*38e0*/  IADD3 R21, P1, R16, 0x88, RZ ;  /* 0x0000008810157810 */ /* 0x000fe40007f3e0ff */
[----:B------:R-:W-:-:S03]  /*38f0*/  F2FP.F16.E4M3.UNPACK_B R12, R12 ;  /* 0x0000000cff0c723e */ /* 0x000fc600020006ff */
[----:B------:R-:W-:Y:S01]  /*3900*/  IMAD.X R16, RZ, RZ, R17, P1 ;  /* 0x000000ffff107224 */ /* 0x000fe200008e0611 */
[----:B------:R-:W-:Y:S01]  /*3910*/  ISETP.GE.AND P1, PT, R28, 0x89, PT ;  /* 0x000000891c00780c */ /* 0x000fe20003f26270 */
[----:B0-----:R-:W-:Y:S02]  /*3920*/  HADD2.F32 R13, -RZ, R12.H0_H0 ;  /* 0x2000000cff0d7230 */ /* 0x001fe40000004100 */
[----:B------:R-:W-:Y:S01]  /*3930*/  IMAD R16, R16, UR6, RZ ;  /* 0x0000000610107c24 */ /* 0x000fe2000f8e02ff */
[----:B------:R-:W-:Y:S01]  /*3940*/  ISETP.LT.OR P5, PT, R27, 0x1, !P1 ;  /* 0x000000011b00780c */ /* 0x000fe20004fa1670 */
[----:B------:R-:W-:-:S04]  /*3950*/  IMAD.WIDE.U32 R18, R21, UR6, R18 ;  /* 0x0000000615127c25 */ /* 0x000fc8000f8e0012 */
[----:B------:R-:W-:Y:S01]  /*3960*/  FMUL R13, R13, R10 ;  /* 0x0000000a0d0d7220 */ /* 0x000fe20000400000 */
[----:B------:R-:W-:-:S03]  /*3970*/  IMAD R21, R21, UR7, R16 ;  /* 0x0000000715157c24 */ /* 0x000fc6000f8e0210 */
[----:B------:R-:W-:Y:S01]  /*3980*/  FFMA R13, R68, R3, R13 ;  /* 0x00000003440d7223 */ /* 0x000fe2000000000d */
[----:B------:R-:W-:Y:S02]  /*3990*/  IADD3 R12, P3, R18, UR10, RZ ;  /* 0x0000000a120c7c10 */ /* 0x000fe4000ff7e0ff */
[----:B------:R-:W-:Y:S02]  /*39a0*/  PRMT R16, RZ, 0x7610, R16 ;  /* 0x00007610ff107816 */ /* 0x000fe40000000010 */
[----:B------:R-:W-:Y:S02]  /*39b0*/  F2FP.SATFINITE.E4M3.F32.PACK_AB_MERGE_C R17, RZ, R13, RZ ;  /* 0x0000000dff11723e */ /* 0x000fe400048070ff */
[----:B------:R-:W-:-:S03]  /*39c0*/  IADD3.X R13, R19, UR11, R21, P3, !PT ;  /* 0x0000000b130d7c10 */ /* 0x000fc60009ffe415 */
[----:B------:R0:W-:Y:S01]  /*39d0*/  @!P2 STG.E.U8 desc[UR16][R8.64+0x1], R17 ;  /* 0x000001110800a986 */ /* 0x0001e2000c101110 */
[----:B------:R-:W-:Y:S05]  /*39e0*/  @P5 BRA `(.L_x_71) ;  /* 0x0000000000045947 */ /* 0x000fea0003800000 */
[----:B------:R3:W5:Y:S02]  /*39f0*/  LDG.E.U8 R16, desc[UR16][R12.64] ;  /* 0x000000100c107981 */ /* 0x000764000c1e1100 */
.L_x_71:
[----:B------:R-:W-:Y:S05]  /*3a00*/  BSYNC B1 ;  /* 0x0000000000017941 */ /* 0x000fea0003800000 */
.L_x_70:
        /* <DEDUP_REMOVED lines=12> */
.L_x_73:
[----:B------:R-:W-:Y:S05]  /*3ad0*/  BSYNC B1 ;  /* 0x0000000000017941 */ /* 0x000fea0003800000 */
.L_x_72:
[----:B-----5:R-:W-:Y:S01]  /*3ae0*/  LOP3.LUT R16, R16, 0xff, RZ, 0xc0, !PT ;  /* 0x000000ff10107812 */ /* 0x020fe200078ec0ff */
[----:B------:R-:W-:Y:S01]  /*3af0*/  BSSY B1, `(.L_x_74) ;  /* 0x000000b000017945 */ /* 0x000fe20003800000 */
[----:B------:R-:W-:Y:S02]  /*3b00*/  ISETP.LT.OR P3, PT, R27, 0x9, !P0 ;  /* 0x000000091b00780c */ /* 0x000fe40004761670 */
[----:B------:R-:W-:-:S05]  /*3b10*/  F2FP.F16.E4M3.UNPACK_B R16, R16 ;  /* 0x00000010ff10723e */ /* 0x000fca00020006ff */
[----:B0-----:R-:W-:Y:S01]  /*3b20*/  HADD2.F32 R17, -RZ, R16.H0_H0 ;  /* 0x20000010ff117230 */ /* 0x001fe20000004100 */
[----:B------:R-:W-:-:S04]  /*3b30*/  PRMT R16, RZ, 0x7610, R16 ;  /* 0x00007610ff107816 */ /* 0x000fc80000000010 */
[----:B------:R-:W-:-:S04]  /*3b40*/  FMUL R17, R17, R10 ;  /* 0x0000000a11117220 */ /* 0x000fc80000400000 */
[----:B------:R-:W-:-:S05]  /*3b50*/  FFMA R17, R66, R3, R17 ;  /* 0x0000000342117223 */ /* 0x000fca0000000011 */
[----:B------:R-:W-:-:S05]  /*3b60*/  F2FP.SATFINITE.E4M3.F32.PACK_AB_MERGE_C R17, RZ, R17, RZ ;  /* 0x00000011ff11723e */ /* 0x000fca00048070ff */
[----:B------:R0:W-:Y:S01]  /*3b70*/  @!P2 STG.E.U8 desc[UR16][R6.64+0x1], R17 ;  /* 0x000001110600a986 */ /* 0x0001e2000c101110 */
[----:B------:R-:W-:Y:S05]  /*3b80*/  @P3 BRA `(.L_x_75) ;  /* 0x0000000000043947 */ /* 0x000fea0003800000 */
[----:B------:R0:W5:Y:S02]  /*3b90*/  LDG.E.U8 R16, desc[UR16][R14.64+0x8] ;  /* 0x000008100e107981 */ /* 0x000164000c1e1100 */
.L_x_75:
[----:B------:R-:W-:Y:S05]  /*3ba0*/  BSYNC B1 ;  /* 0x0000000000017941 */ /* 0x000fea0003800000 */
.L_x_74:
        /* <DEDUP_REMOVED lines=12> */
.L_x_77:
[----:B------:R-:W-:Y:S05]  /*3c70*/  BSYNC B1 ;  /* 0x0000000000017941 */ /* 0x000fea0003800000 */
.L_x_76:
        /* <DEDUP_REMOVED lines=12> */
.L_x_79:
[----:B------:R-:W-:Y:S05]  /*3d40*/  BSYNC B1 ;  /* 0x0000000000017941 */ /* 0x000fea0003800000 */
.L_x_78:
        /* <DEDUP_REMOVED lines=12> */
.L_x_81:
[----:B------:R-:W-:Y:S05]  /*3e10*/  BSYNC B1 ;  /* 0x0000000000017941 */ /* 0x000fea0003800000 */
.L_x_80:
        /* <DEDUP_REMOVED lines=12> */
.L_x_83:
[----:B------:R-:W-:Y:S05]  /*3ee0*/  BSYNC B1 ;  /* 0x0000000000017941 */ /* 0x000fea0003800000 */
.L_x_82:
        /* <DEDUP_REMOVED lines=12> */
.L_x_85:
[----:B------:R-:W-:Y:S05]  /*3fb0*/  BSYNC B1 ;  /* 0x0000000000017941 */ /* 0x000fea0003800000 */
.L_x_84:
        /* <DEDUP_REMOVED lines=12> */
.L_x_87:
[----:B------:R-:W-:Y:S05]  /*4080*/  BSYNC B1 ;  /* 0x0000000000017941 */ /* 0x000fea0003800000 */
.L_x_86:
        /* <DEDUP_REMOVED lines=12> */
.L_x_89:
[----:B------:R-:W-:Y:S05]  /*4150*/  BSYNC B1 ;  /* 0x0000000000017941 */ /* 0x000fea0003800000 */
.L_x_88:
        /* <DEDUP_REMOVED lines=12> */
.L_x_91:
[----:B------:R-:W-:Y:S05]  /*4220*/  BSYNC B1 ;  /* 0x0000000000017941 */ /* 0x000fea0003800000 */
.L_x_90:
        /* <DEDUP_REMOVED lines=12> */
.L_x_93:
[----:B------:R-:W-:Y:S05]  /*42f0*/  BSYNC B1 ;  /* 0x0000000000017941 */ /* 0x000fea0003800000 */
.L_x_92:
[----:B-----5:R-:W-:Y:S01]  /*4300*/  LOP3.LUT R16, R16, 0xff, RZ, 0xc0, !PT ;  /* 0x000000ff10107812 */ /* 0x020fe200078ec0ff */
[----:B------:R-:W-:Y:S01]  /*4310*/  BSSY B1, `(.L_x_94) ;  /* 0x000000b000017945 */ /* 0x000fe20003800000 */
[----:B------:R-:W-:Y:S02]  /*4320*/  ISETP.LT.OR P2, PT, R27, 0x19, !P1 ;  /* 0x000000191b00780c */ /* 0x000fe40004f41670 */
[----:B------:R-:W-:Y:S02]  /*4330*/  F2FP.F16.E4M3.UNPACK_B R16, R16 ;  /* 0x00000010ff10723e */ /* 0x000fe400020006ff */
[----:B012---:R-:W-:-:S03]  /*4340*/  PRMT R14, RZ, 0x7610, R14 ;  /* 0x00007610ff0e7816 */ /* 0x007fc6000000000e */
[----:B------:R-:W-:-:S05]  /*4350*/  HADD2.F32 R15, -RZ, R16.H0_H0 ;  /* 0x20000010ff0f7230 */ /* 0x000fca0000004100 */
[----:B------:R-:W-:-:S04]  /*4360*/  FMUL R15, R15, R10 ;  /* 0x0000000a0f0f7220 */ /* 0x000fc80000400000 */
[----:B------:R-:W-:-:S05]  /*4370*/  FFMA R15, R56, R3, R15 ;  /* 0x00000003380f7223 */ /* 0x000fca000000000f */
[----:B------:R-:W-:-:S05]  /*4380*/  F2FP.SATFINITE.E4M3.F32.PACK_AB_MERGE_C R15, RZ, R15, RZ ;  /* 0x0000000fff0f723e */ /* 0x000fca00048070ff */
[----:B------:R0:W-:Y:S01]  /*4390*/  @!P0 STG.E.U8 desc[UR16][R8.64+0x19], R15 ;  /* 0x0000190f08008986 */ /* 0x0001e2000c101110 */
[----:B------:R-:W-:Y:S05]  /*43a0*/  @P2 BRA `(.L_x_95) ;  /* 0x0000000000042947 */ /* 0x000fea0003800000 */
[----:B------:R1:W5:Y:S02]  /*43b0*/  LDG.E.U8 R14, desc[UR16][R12.64+0x18] ;  /* 0x000018100c0e7981 */ /* 0x000364000c1e1100 */
.L_x_95:
[----:B------:R-:W-:Y:S05]  /*43c0*/  BSYNC B1 ;  /* 0x0000000000017941 */ /* 0x000fea0003800000 */
.L_x_94:
        /* <DEDUP_REMOVED lines=12> */
.L_x_97:
[----:B------:R-:W-:Y:S05]  /*4490*/  BSYNC B1 ;  /* 0x0000000000017941 */ /* 0x000fea0003800000 */
.L_x_96:
[----:B------:R-:W-:Y:S05]  /*44a0*/  @P1 BRA `(.L_x_98) ;  /* 0x0000000800301947 */ /* 0x000fea0003800000 */
[----:B-----5:R-:W-:-:S04]  /*44b0*/  LOP3.LUT R8, R8, 0xff, RZ, 0xc0, !PT ;  /* 0x000000ff08087812 */ /* 0x020fc800078ec0ff */
[----:B------:R-:W-:-:S05]  /*44c0*/  F2FP.F16.E4M3.UNPACK_B R8, R8 ;  /* 0x00000008ff08723e */ /* 0x000fca00020006ff */
[----:B0-----:R-:W-:-:S05]  /*44d0*/  HADD2.F32 R9, -RZ, R8.H0_H0 ;  /* 0x20000008ff097230 */ /* 0x001fca0000004100 */
[----:B------:R-:W-:-:S04]  /*44e0*/  FMUL R9, R9, R10 ;  /* 0x0000000a09097220 */ /* 0x000fc80000400000 */
[----:B------:R-:W-:-:S05]  /*44f0*/  FFMA R9, R22, R3, R9 ;  /* 0x0000000316097223 */ /* 0x000fca0000000009 */
[----:B------:R-:W-:-:S05]  /*4500*/  F2FP.SATFINITE.E4M3.F32.PACK_AB_MERGE_C R9, RZ, R9, RZ ;  /* 0x00000009ff09723e */ /* 0x000fca00048070ff */
[----:B------:R0:W-:Y:S01]  /*4510*/  STG.E.U8 desc[UR16][R6.64+0x19], R9 ;  /* 0x0000190906007986 */ /* 0x0001e2000c101110 */
[----:B------:R-:W-:Y:S05]  /*4520*/  BRA `(.L_x_98) ;  /* 0x0000000800107947 */ /* 0x000fea0003800000 */
.L_x_33:
[----:B------:R-:W-:Y:S01]  /*4530*/  ISETP.GE.AND P3, PT, R28, 0x1, PT ;  /* 0x000000011c00780c */ /* 0x000fe20003f66270 */
[-C--:B--2---:R-:W-:Y:S01]  /*4540*/  FMUL R84, R84, R3.reuse ;  /* 0x0000000354547220 */ /* 0x084fe20000400000 */
[----:B------:R-:W-:Y:S01]  /*4550*/  ISETP.GE.AND P2, PT, R28, 0x9, PT ;  /* 0x000000091c00780c */ /* 0x000fe20003f46270 */
[-C--:B------:R-:W-:Y:S01]  /*4560*/  FMUL R83, R83, R3.reuse ;  /* 0x0000000353537220 */ /* 0x080fe20000400000 */
[----:B------:R-:W-:Y:S01]  /*4570*/  ISETP.LT.OR P6, PT, R27, 0x2, !P3 ;  /* 0x000000021b00780c */ /* 0x000fe20005fc1670 */
[-C--:B------:R-:W-:Y:S01]  /*4580*/  FMUL R81, R81, R3.reuse ;  /* 0x0000000351517220 */ /* 0x080fe20000400000 */
[----:B------:R-:W-:Y:S01]  /*4590*/  ISETP.LT.OR P5, PT, R27, 0x1, !P3 ;  /* 0x000000011b00780c */ /* 0x000fe20005fa1670 */
[-C--:B------:R-:W-:Y:S01]  /*45a0*/  FMUL R82, R82, R3.reuse ;  /* 0x0000000352527220 */ /* 0x080fe20000400000 */
[----:B------:R-:W-:Y:S01]  /*45b0*/  F2FP.SATFINITE.E4M3.F32.PACK_AB_MERGE_C R17, RZ, R84, RZ ;  /* 0x00000054ff11723e */ /* 0x000fe200048070ff */
[-C--:B------:R-:W-:Y:S01]  /*45c0*/  FMUL R79, R79, R3.reuse ;  /* 0x000000034f4f7220 */ /* 0x080fe20000400000 */
[C---:B------:R-:W-:Y:S01]  /*45d0*/  ISETP.LT.OR P0, PT, R27.reuse, 0x1, !P2 ;  /* 0x000000011b00780c */ /* 0x040fe20005701670 */
[-C--:B------:R-:W-:Y:S01]  /*45e0*/  FMUL R80, R80, R3.reuse ;  /* 0x0000000350507220 */ /* 0x080fe20000400000 */
[----:B------:R-:W-:Y:S01]  /*45f0*/  ISETP.LT.OR P1, PT, R27, 0x2, !P2 ;  /* 0x000000021b00780c */ /* 0x000fe20005721670 */
[----:B------:R-:W-:Y:S01]  /*4600*/  FMUL R77, R77, R3 ;  /* 0x000000034d4d7220 */ /* 0x000fe20000400000 */
[----:B------:R-:W-:Y:S01]  /*4610*/  F2FP.SATFINITE.E4M3.F32.PACK_AB_MERGE_C R83, RZ, R83, RZ ;  /* 0x00000053ff53723e */ /* 0x000fe200048070ff */
[----:B------:R-:W-:Y:S01]  /*4620*/  FMUL R78, R78, R3 ;  /* 0x000000034e4e7220 */ /* 0x000fe20000400000 */
[----:B------:R-:W-:Y:S01]  /*4630*/  F2FP.SATFINITE.E4M3.F32.PACK_AB_MERGE_C R81, RZ, R81, RZ ;  /* 0x00000051ff51723e */ /* 0x000fe200048070ff */
[----:B------:R0:W-:Y:S01]  /*4640*/  @!P6 STG.E.U8 desc[UR16][R14.64+0x1], R17 ;  /* 0x000001110e00e986 */ /* 0x0001e2000c101110 */
[----:B------:R-:W-:Y:S01]  /*4650*/  ISETP.LT.OR P6, PT, R27, 0x9, !P3 ;  /* 0x000000091b00780c */ /* 0x000fe20005fc1670 */
[----:B------:R-:W-:Y:S01]  /*4660*/  FMUL R75, R75, R3 ;  /* 0x000000034b4b7220 */ /* 0x000fe20000400000 */
[----:B------:R-:W-:Y:S01]  /*4670*/  F2FP.SATFINITE.E4M3.F32.PACK_AB_MERGE_C R19, RZ, R82, RZ ;  /* 0x00000052ff13723e */ /* 0x000fe200048070ff */
[----:B------:R-:W-:Y:S01]  /*4680*/  @!P5 STG.E.U8 desc[UR16][R14.64], R83 ;  /* 0x000000530e00d986 */ /* 0x000fe2000c101110 */
[----:B------:R-:W-:Y:S01]  /*4690*/  F2FP.SATFINITE.E4M3.F32.PACK_AB_MERGE_C R79, RZ, R79, RZ ;  /* 0x0000004fff4f723e */ /* 0x000fe200048070ff */
[-C--:B------:R-:W-:Y:S01]  /*46a0*/  FMUL R76, R76, R3.reuse ;  /* 0x000000034c4c7220 */ /* 0x080fe20000400000 */
[C---:B------:R-:W-:Y:S01]  /*46b0*/  ISETP.LT.OR P5, PT, R27.reuse, 0xa, !P2 ;  /* 0x0000000a1b00780c */ /* 0x040fe200057a1670 */
[----:B------:R-:W-:Y:S01]  /*46c0*/  @!P0 STG.E.U8 desc[UR16][R12.64], R81 ;  /* 0x000000510c008986 */ /* 0x000fe2000c101110 */
[----:B------:R-:W-:Y:S01]  /*46d0*/  ISETP.LT.OR P0, PT, R27, 0xa, !P3 ;  /* 0x0000000a1b00780c */ /* 0x000fe20005f01670 */
[----:B------:R-:W-:Y:S01]  /*46e0*/  FMUL R73, R73, R3 ;  /* 0x0000000349497220 */ /* 0x000fe20000400000 */
[----:B------:R-:W-:Y:S01]  /*46f0*/  F2FP.SATFINITE.E4M3.F32.PACK_AB_MERGE_C R77, RZ, R77, RZ ;  /* 0x0000004dff4d723e */ /* 0x000fe200048070ff */
[----:B------:R1:W-:Y:S01]  /*4700*/  @!P1 STG.E.U8 desc[UR16][R12.64+0x1], R19 ;  /* 0x000001130c009986 */ /* 0x0003e2000c101110 */
[C---:B------:R-:W-:Y:S01]  /*4710*/  ISETP.LT.OR P1, PT, R27.reuse, 0x9, !P2 ;  /* 0x000000091b00780c */ /* 0x040fe20005721670 */
[-C--:B------:R-:W-:Y:S01]  /*4720*/  FMUL R74, R74, R3.reuse ;  /* 0x000000034a4a7220 */ /* 0x080fe20000400000 */
[----:B0-----:R-:W-:Y:S01]  /*4730*/  F2FP.SATFINITE.E4M3.F32.PACK_AB_MERGE_C R17, RZ, R80, RZ ;  /* 0x00000050ff11723e */ /* 0x001fe200048070ff */
[----:B------:R-:W-:Y:S01]  /*4740*/  @!P6 STG.E.U8 desc[UR16][R14.64+0x8], R79 ;  /* 0x0000084f0e00e986 */ /* 0x000fe2000c101110 */
[----:B------:R-:W-:Y:S01]  /*4750*/  ISETP.LT.OR P6, PT, R27, 0x11, !P3 ;  /* 0x000000111b00780c */ /* 0x000fe20005fc1670 */
[----:B------:R-:W-:Y:S01]  /*4760*/  FMUL R71, R71, R3 ;  /* 0x0000000347477220 */ /* 0x000fe20000400000 */
[----:B------:R-:W-:Y:S01]  /*4770*/  F2FP.SATFINITE.E4M3.F32.PACK_AB_MERGE_C R75, RZ, R75, RZ ;  /* 0x0000004bff4b723e */ /* 0x000fe200048070ff */
[----:B------:R-:W-:Y:S01]  /*4780*/  FMUL R72, R72, R3 ;  /* 0x0000000348487220 */ /* 0x000fe20000400000 */
[----:B------:R-:W-:Y:S01]  /*4790*/  F2FP.SATFINITE.E4M3.F32.PACK_AB_MERGE_C R73, RZ, R73, RZ ;  /* 0x00000049ff49723e */ /* 0x000fe200048070ff */
[----:B------:R0:W-:Y:S01]  /*47a0*/  @!P0 STG.E.U8 desc[UR16][R14.64+0x9], R17 ;  /* 0x000009110e008986 */ /* 0x0001e2000c101110 */
[----:B------:R-:W-:Y:S01]  /*47b0*/  ISETP.LT.OR P0, PT, R27, 0x12, !P3 ;  /* 0x000000121b00780c */ /* 0x000fe20005f01670 */
[-C--:B------:R-:W-:Y:S01]  /*47c0*/  FMUL R69, R69, R3.reuse ;  /* 0x0000000345457220 */ /* 0x080fe20000400000 */
[----:B-1----:R-:W-:Y:S01]  /*47d0*/  F2FP.SATFINITE.E4M3.F32.PACK_AB_MERGE_C R19, RZ, R78, RZ ;  /* 0x0000004eff13723e */ /* 0x002fe200048070ff */
[----:B------:R-:W-:Y:S01]  /*47e0*/  @!P1 STG.E.U8 desc[UR16][R12.64+0x8], R77 ;  /* 0x0000084d0c009986 */ /* 0x000fe2000c101110 */
[C---:B------:R-:W-:Y:S01]  /*47f0*/  ISETP.LT.OR P1, PT, R27.reuse, 0x11, !P2 ;  /* 0x000000111b00780c */ /* 0x040fe20005721670 */
[----:B------:R-:W-:Y:S01]  /*4800*/  FMUL R70, R70, R3 ;  /* 0x0000000346467220 */ /* 0x000fe20000400000 */
[----:B------:R-:W-:Y:S01]  /*4810*/  F2FP.SATFINITE.E4M3.F32.PACK_AB_MERGE_C R71, RZ, R71, RZ ;  /* 0x00000047ff47723e */ /* 0x000fe200048070ff */
[----:B------:R1:W-:Y:S01]  /*4820*/  @!P5 STG.E.U8 desc[UR16][R12.64+0x9], R19 ;  /* 0x000009130c00d986 */ /* 0x0003e2000c101110 */
[----:B------:R-:W-:Y:S01]  /*4830*/  ISETP.LT.OR P5, PT, R27, 0x12, !P2 ;  /* 0x000000121b00780c */ /* 0x000fe200057a1670 */
[-C--:B------:R-:W-:Y:S01]  /*4840*/  FMUL R67, R67, R3.reuse ;  /* 0x0000000343437220 */ /* 0x080fe20000400000 */
[----:B------:R-:W-:Y:S01]  /*4850*/  F2FP.SATFINITE.E4M3.F32.PACK_AB_MERGE_C R21, RZ, R72, RZ ;  /* 0x00000048ff15723e */ /* 0x000fe200048070ff */
[----:B------:R-:W-:Y:S01]  /*4860*/  @!P6 STG.E.U8 desc[UR16][R14.64+0x10], R75 ;  /* 0x0000104b0e00e986 */ /* 0x000fe2000c101110 */
[C---:B------:R-:W-:Y:S01]  /*4870*/  ISETP.LT.OR P6, PT, R27.reuse, 0x19, !P3 ;  /* 0x000000191b00780c */ /* 0x040fe20005fc1670 */
[-C--:B------:R-:W-:Y:S01]  /*4880*/  FMUL R68, R68, R3.reuse ;  /* 0x0000000344447220 */ /* 0x080fe20000400000 */
[----:B------:R-:W-:Y:S01]  /*4890*/  ISETP.LT.OR P3, PT, R27, 0x1a, !P3 ;  /* 0x0000001a1b00780c */ /* 0x000fe20005f61670 */
[-C--:B------:R-:W-:Y:S01]  /*48a0*/  FMUL R65, R65, R3.reuse ;  /* 0x0000000341417220 */ /* 0x080fe20000400000 */
[----:B0-----:R-:W-:Y:S01]  /*48b0*/  F2FP.SATFINITE.E4M3.F32.PACK_AB_MERGE_C R17, RZ, R76, RZ ;  /* 0x0000004cff11723e */ /* 0x001fe200048070ff */
[----:B------:R-:W-:Y:S01]  /*48c0*/  FMUL R66, R66, R3 ;  /* 0x0000000342427220 */ /* 0x000fe20000400000 */
[----:B------:R-:W-:Y:S01]  /*48d0*/  F2FP.SATFINITE.E4M3.F32.PACK_AB_MERGE_C R69, RZ, R69, RZ ;  /* 0x00000045ff45723e */ /* 0x000fe200048070ff */
[----:B------:R-:W-:Y:S01]  /*48e0*/  FMUL R64, R64, R3 ;  /* 0x0000000340407220 */ /* 0x000fe20000400000 */
[----:B-1----:R-:W-:Y:S01]  /*48f0*/  F2FP.SATFINITE.E4M3.F32.PACK_AB_MERGE_C R19, RZ, R74, RZ ;  /* 0x0000004aff13723e */ /* 0x002fe200048070ff */
[----:B------:R0:W-:Y:S01]  /*4900*/  @!P0 STG.E.U8 desc[UR16][R14.64+0x11], R17 ;  /* 0x000011110e008986 */ /* 0x0001e2000c101110 */
[----:B------:R-:W-:Y:S01]  /*4910*/  F2FP.SATFINITE.E4M3.F32.PACK_AB_MERGE_C R67, RZ, R67, RZ ;  /* 0x00000043ff43723e */ /* 0x000fe200048070ff */
[-C--:B------:R-:W-:Y:S01]  /*4920*/  FMUL R63, R63, R3.reuse ;  /* 0x000000033f3f7220 */ /* 0x080fe20000400000 */
[C---:B------:R-:W-:Y:S01]  /*4930*/  ISETP.GE.AND P0, PT, R28.reuse, 0x89, PT ;  /* 0x000000891c00780c */ /* 0x040fe20003f06270 */
[----:B------:R-:W-:Y:S01]  /*4940*/  @!P1 STG.E.U8 desc[UR16][R12.64+0x10], R73 ;  /* 0x000010490c009986 */ /* 0x000fe2000c101110 */
[----:B------:R-:W-:Y:S01]  /*4950*/  ISETP.GE.AND P1, PT, R28, 0x81, PT ;  /* 0x000000811c00780c */ /* 0x000fe20003f26270 */
[----:B------:R-:W-:Y:S01]  /*4960*/  FMUL R61, R61, R3 ;  /* 0x000000033d3d7220 */ /* 0x000fe20000400000 */
[----:B------:R-:W-:Y:S01]  /*4970*/  F2FP.SATFINITE.E4M3.F32.PACK_AB_MERGE_C R65, RZ, R65, RZ ;  /* 0x00000041ff41723e */ /* 0x000fe200048070ff */
[----:B------:R-:W-:Y:S01]  /*4980*/  @!P5 STG.E.U8 desc[UR16][R12.64+0x11], R19 ;  /* 0x000011130c00d986 */ /* 0x000fe2000c101110 */
[C---:B------:R-:W-:Y:S01]  /*4990*/  ISETP.LT.OR P5, PT, R27.reuse, 0x19, !P2 ;  /* 0x000000191b00780c */ /* 0x040fe200057a1670 */
[-C--:B------:R-:W-:Y:S01]  /*49a0*/  FMUL R62, R62, R3.reuse ;  /* 0x000000033e3e7220 */ /* 0x080fe20000400000 */
[C---:B------:R-:W-:Y:S01]  /*49b0*/  ISETP.LT.OR P2, PT, R27.reuse, 0x1a, !P2 ;  /* 0x0000001a1b00780c */ /* 0x040fe20005741670 */
[----:B------:R-:W-:Y:S01]  /*49c0*/  @!P6 STG.E.U8 desc[UR16][R14.64+0x18], R71 ;  /* 0x000018470e00e986 */ /* 0x000fe2000c101110 */
[C---:B------:R-:W-:Y:S01]  /*49d0*/  ISETP.LT.OR P6, PT, R27.reuse, 0x1, !P1 ;  /* 0x000000011b00780c */ /* 0x040fe20004fc1670 */
[-C--:B------:R-:W-:Y:S01]  /*49e0*/  FMUL R60, R60, R3.reuse ;  /* 0x000000033c3c7220 */ /* 0x080fe20000400000 */
[----:B0-----:R-:W-:Y:S01]  /*49f0*/  F2FP.SATFINITE.E4M3.F32.PACK_AB_MERGE_C R17, RZ, R70, RZ ;  /* 0x00000046ff11723e */ /* 0x001fe200048070ff */
[----:B------:R0:W-:Y:S01]  /*4a00*/  @!P3 STG.E.U8 desc[UR16][R14.64+0x19], R21 ;  /* 0x000019150e00b986 */ /* 0x0001e2000c101110 */
[----:B------:R-:W-:Y:S01]  /*4a10*/  ISETP.LT.OR P3, PT, R27, 0x2, !P1 ;  /* 0x000000021b00780c */ /* 0x000fe20004f61670 */
[----:B------:R-:W-:Y:S01]  /*4a20*/  FMUL R59, R59, R3 ;  /* 0x000000033b3b7220 */ /* 0x000fe20000400000 */
[----:B------:R-:W-:Y:S01]  /*4a30*/  F2FP.SATFINITE.E4M3.F32.PACK_AB_MERGE_C R63, RZ, R63, RZ ;  /* 0x0000003fff3f723e */ /* 0x000fe200048070ff */
[----:B------:R-:W-:Y:S01]  /*4a40*/  FMUL R57, R57, R3 ;  /* 0x0000000339397220 */ /* 0x000fe20000400000 */
[----:B------:R-:W-:Y:S01]  /*4a50*/  F2FP.SATFINITE.E4M3.F32.PACK_AB_MERGE_C R61, RZ, R61, RZ ;  /* 0x0000003dff3d723e */ /* 0x000fe200048070ff */
[----:B------:R-:W-:Y:S01]  /*4a60*/  @!P5 STG.E.U8 desc[UR16][R12.64+0x18], R69 ;  /* 0x000018450c00d986 */ /* 0x000fe2000c101110 */
[C---:B------:R-:W-:Y:S01]  /*4a70*/  ISETP.LT.OR P5, PT, R27.reuse, 0x1, !P0 ;  /* 0x000000011b00780c */ /* 0x040fe200047a1670 */
[----:B------:R-:W-:Y:S01]  /*4a80*/  FMUL R58, R58, R3 ;  /* 0x000000033a3a7220 */ /* 0x000fe20000400000 */
[----:B------:R-:W-:Y:S01]  /*4a90*/  F2FP.SATFINITE.E4M3.F32.PACK_AB_MERGE_C R59, RZ, R59, RZ ;  /* 0x0000003bff3b723e */ /* 0x000fe200048070ff */
[----:B------:R1:W-:Y:S01]  /*4aa0*/  @!P2 STG.E.U8 desc[UR16][R12.64+0x19], R17 ;  /* 0x000019110c00a986 */ /* 0x0003e2000c101110 */
[----:B------:R-:W-:Y:S01]  /*4ab0*/  ISETP.LT.OR P2, PT, R27, 0xa, !P1 ;  /* 0x0000000a1b00780c */ /* 0x000fe20004f41670 */
[-C--:B------:R-:W-:Y:S01]  /*4ac0*/  FMUL R23, R23, R3.reuse ;  /* 0x0000000317177220 */ /* 0x080fe20000400000 */
[----:B0-----:R-:W-:Y:S01]  /*4ad0*/  F2FP.SATFINITE.E4M3.F32.PACK_AB_MERGE_C R15, RZ, R68, RZ ;  /* 0x00000044ff0f723e */ /* 0x001fe200048070ff */
[----:B------:R-:W-:Y:S01]  /*4ae0*/  @!P6 STG.E.U8 desc[UR16][R8.64], R67 ;  /* 0x000000430800e986 */ /* 0x000fe2000c101110 */
[----:B------:R-:W-:Y:S01]  /*4af0*/  ISETP.LT.OR P6, PT, R27, 0x2, !P0 ;  /* 0x000000021b00780c */ /* 0x000fe200047c1670 */
[-C--:B------:R-:W-:Y:S01]  /*4b00*/  FMUL R56, R56, R3.reuse ;  /* 0x0000000338387220 */ /* 0x080fe20000400000 */
[-C--:B------:R-:W-:Y:S01]  /*4b10*/  FMUL R11, R11, R3.reuse ;  /* 0x000000030b0b7220 */ /* 0x080fe20000400000 */
[----:B------:R0:W-:Y:S01]  /*4b20*/  @!P3 STG.E.U8 desc[UR16][R8.64+0x1], R15 ;  /* 0x0000010f0800b986 */ /* 0x0001e2000c101110 */
[----:B------:R-:W-:Y:S01]  /*4b30*/  ISETP.LT.OR P3, PT, R27, 0x9, !P1 ;  /* 0x000000091b00780c */ /* 0x000fe20004f61670 */
[----:B------:R-:W-:Y:S01]  /*4b40*/  FMUL R22, R22, R3 ;  /* 0x0000000316167220 */ /* 0x000fe20000400000 */
[----:B------:R-:W-:Y:S01]  /*4b50*/  F2FP.SATFINITE.E4M3.F32.PACK_AB_MERGE_C R57, RZ, R57, RZ ;  /* 0x00000039ff39723e */ /* 0x000fe200048070ff */
[----:B------:R-:W-:Y:S01]  /*4b60*/  @!P5 STG.E.U8 desc[UR16][R6.64], R65 ;  /* 0x000000410600d986 */ /* 0x000fe2000c101110 */
[----:B-1----:R-:W-:-:S02]  /*4b70*/  F2FP.SATFINITE.E4M3.F32.PACK_AB_MERGE_C R13, RZ, R66, RZ ;  /* 0x00000042ff0d723e */ /* 0x002fc400048070ff */
[C---:B------:R-:W-:Y:S02]  /*4b80*/  ISETP.LT.OR P5, PT, R27.reuse, 0x9, !P0 ;  /* 0x000000091b00780c */ /* 0x040fe400047a1670 */
[----:B------:R-:W-:Y:S01]  /*4b90*/  F2FP.SATFINITE.E4M3.F32.PACK_AB_MERGE_C R23, RZ, R23, RZ ;  /* 0x00000017ff17723e */ /* 0x000fe200048070ff */
[----:B------:R1:W-:Y:S01]  /*4ba0*/  @!P6 STG.E.U8 desc[UR16][R6.64+0x1], R13 ;  /* 0x0000010d0600e986 */ /* 0x0003e2000c101110 */
[C---:B------:R-:W-:Y:S02]  /*4bb0*/  ISETP.LT.OR P6, PT, R27.reuse, 0xa, !P0 ;  /* 0x0000000a1b00780c */ /* 0x040fe400047c1670 */
[----:B0-----:R-:W-:Y:S01]  /*4bc0*/  F2FP.SATFINITE.E4M3.F32.PACK_AB_MERGE_C R15, RZ, R64, RZ ;  /* 0x00000040ff0f723e */ /* 0x001fe200048070ff */
[----:B------:R-:W-:Y:S01]  /*4bd0*/  @!P3 STG.E.U8 desc[UR16][R8.64+0x8], R63 ;  /* 0x0000083f0800b986 */ /* 0x000fe2000c101110 */
[C---:B------:R-:W-:Y:S02]  /*4be0*/  ISETP.LT.OR P3, PT, R27.reuse, 0x11, !P1 ;  /* 0x000000111b00780c */ /* 0x040fe40004f61670 */
[----:B------:R-:W-:Y:S01]  /*4bf0*/  F2FP.SATFINITE.E4M3.F32.PACK_AB_MERGE_C R11, RZ, R11, RZ ;  /* 0x0000000bff0b723e */ /* 0x000fe200048070ff */
[----:B------:R0:W-:Y:S01]  /*4c00*/  @!P2 STG.E.U8 desc[UR16][R8.64+0x9], R15 ;  /* 0x0000090f0800a986 */ /* 0x0001e2000c101110 */
[----:B------:R-:W-:-:S02]  /*4c10*/  ISETP.LT.OR P2, PT, R27, 0x12, !P1 ;  /* 0x000000121b00780c */ /* 0x000fc40004f41670 */
[----:B------:R-:W-:Y:S01]  /*4c20*/  F2FP.SATFINITE.E4M3.F32.PACK_AB_MERGE_C R17, RZ, R22, RZ ;  /* 0x00000016ff11723e */ /* 0x000fe200048070ff */
[----:B------:R-:W-:Y:S01]  /*4c30*/  @!P5 STG.E.U8 desc[UR16][R6.64+0x8], R61 ;  /* 0x0000083d0600d986 */ /* 0x000fe2000c101110 */
[----:B-1----:R-:W-:Y:S02]  /*4c40*/  F2FP.SATFINITE.E4M3.F32.PACK_AB_MERGE_C R13, RZ, R62, RZ ;  /* 0x0000003eff0d723e */ /* 0x002fe400048070ff */
[----:B------:R-:W-:-:S03]  /*4c50*/  ISETP.LT.OR P5, PT, R27, 0x11, !P0 ;  /* 0x000000111b00780c */ /* 0x000fc600047a1670 */
[----:B------:R1:W-:Y:S01]  /*4c60*/  @!P6 STG.E.U8 desc[UR16][R6.64+0x9], R13 ;  /* 0x0000090d0600e986 */ /* 0x0003e2000c101110 */
[C---:B------:R-:W-:Y:S02]  /*4c70*/  ISETP.LT.OR P6, PT, R27.reuse, 0x12, !P0 ;  /* 0x000000121b00780c */ /* 0x040fe400047c1670 */
[----:B0-----:R-:W-:Y:S01]  /*4c80*/  F2FP.SATFINITE.E4M3.F32.PACK_AB_MERGE_C R15, RZ, R60, RZ ;  /* 0x0000003cff0f723e */ /* 0x001fe200048070ff */
[----:B------:R-:W-:Y:S01]  /*4c90*/  @!P3 STG.E.U8 desc[UR16][R8.64+0x10], R59 ;  /* 0x0000103b0800b986 */ /* 0x000fe2000c101110 */
[C---:B------:R-:W-:Y:S02]  /*4ca0*/  ISETP.LT.OR P3, PT, R27.reuse, 0x19, !P0 ;  /* 0x000000191b00780c */ /* 0x040fe40004761670 */
[C---:B------:R-:W-:Y:S01]  /*4cb0*/  ISETP.LT.OR P0, PT, R27.reuse, 0x1a, !P0 ;  /* 0x0000001a1b00780c */ /* 0x040fe20004701670 */
[----:B------:R0:W-:Y:S01]  /*4cc0*/  @!P2 STG.E.U8 desc[UR16][R8.64+0x11], R15 ;  /* 0x0000110f0800a986 */ /* 0x0001e2000c101110 */
[C---:B------:R-:W-:Y:S02]  /*4cd0*/  ISETP.LT.OR P2, PT, R27.reuse, 0x19, !P1 ;  /* 0x000000191b00780c */ /* 0x040fe40004f41670 */
[----:B------:R-:W-:Y:S01]  /*4ce0*/  ISETP.LT.OR P1, PT, R27, 0x1a, !P1 ;  /* 0x0000001a1b00780c */ /* 0x000fe20004f21670 */
[----:B------:R2:W-:Y:S01]  /*4cf0*/  @!P5 STG.E.U8 desc[UR16][R6.64+0x10], R57 ;  /* 0x000010390600d986 */ /* 0x0005e2000c101110 */
[----:B-1----:R-:W-:-:S05]  /*4d00*/  F2FP.SATFINITE.E4M3.F32.PACK_AB_MERGE_C R13, RZ, R58, RZ ;  /* 0x0000003aff0d723e */ /* 0x002fca00048070ff */
[----:B------:R2:W-:Y:S01]  /*4d10*/  @!P6 STG.E.U8 desc[UR16][R6.64+0x11], R13 ;  /* 0x0000110d0600e986 */ /* 0x0005e2000c101110 */
[----:B0-----:R-:W-:-:S03]  /*4d20*/  F2FP.SATFINITE.E4M3.F32.PACK_AB_MERGE_C R15, RZ, R56, RZ ;  /* 0x00000038ff0f723e */ /* 0x001fc600048070ff */
[----:B------:R2:W-:Y:S04]  /*4d30*/  @!P2 STG.E.U8 desc[UR16][R8.64+0x18], R23 ;  /* 0x000018170800a986 */ /* 0x0005e8000c101110 */
[----:B------:R2:W-:Y:S04]  /*4d40*/  @!P1 STG.E.U8 desc[UR16][R8.64+0x19], R15 ;  /* 0x0000190f08009986 */ /* 0x0005e8000c101110 */
[----:B------:R2:W-:Y:S04]  /*4d50*/  @!P3 STG.E.U8 desc[UR16][R6.64+0x18], R11 ;  /* 0x0000180b0600b986 */ /* 0x0005e8000c101110 */
[----:B------:R2:W-:Y:S02]  /*4d60*/  @!P0 STG.E.U8 desc[UR16][R6.64+0x19], R17 ;  /* 0x0000191106008986 */ /* 0x0005e4000c101110 */
.L_x_98:
[----:B------:R-:W-:Y:S05]  /*4d70*/  BSYNC B0 ;  /* 0x0000000000007941 */ /* 0x000fea0003800000 */
.L_x_32:
[----:B------:R-:W-:Y:S01]  /*4d80*/  ULDC UR6, c[0x0][0xc] ;  /* 0x0000030000067ab9 */ /* 0x000fe20000000800 */
[----:B------:R-:W-:Y:S01]  /*4d90*/  ULDC UR7, c[0x0][0x10] ;  /* 0x0000040000077ab9 */ /* 0x000fe20000000800 */
[----:B0-2---:R-:W0:Y:S01]  /*4da0*/  LDC R9, c[0x0][0x14] ;  /* 0x00000500ff097b82 */ /* 0x005e220000000800 */
[----:B------:R-:W-:Y:S01]  /*4db0*/  UIMAD.WIDE.U32 UR6, UR6, UR7, URZ ;  /* 0x00000007060672a5 */ /* 0x000fe2000f8e003f */
[----:B------:R-:W-:Y:S02]  /*4dc0*/  IMAD.MOV.U32 R6, RZ, RZ, R0 ;  /* 0x000000ffff067224 */ /* 0x000fe400078e0000 */
[----:B------:R-:W-:Y:S02]  /*4dd0*/  IMAD.MOV.U32 R7, RZ, RZ, R5 ;  /* 0x000000ffff077224 */ /* 0x000fe400078e0005 */
[----:B-1-34-:R-:W-:Y:S02]  /*4de0*/  IMAD.MOV.U32 R12, RZ, RZ, -0x1 ;  /* 0xffffffffff0c7424 */ /* 0x01afe400078e00ff */
[----:B------:R-:W-:-:S02]  /*4df0*/  IMAD.MOV.U32 R21, RZ, RZ, -0x1 ;  /* 0xffffffffff157424 */ /* 0x000fc400078e00ff */
[----:B0-----:R-:W-:-:S04]  /*4e00*/  IMAD.WIDE.U32 R6, R9, UR6, R6 ;  /* 0x0000000609067c25 */ /* 0x001fc8000f8e0006 */
[----:B------:R-:W-:Y:S01]  /*4e10*/  IMAD R5, R9, UR7, RZ ;  /* 0x0000000709057c24 */ /* 0x000fe2000f8e02ff */
[----:B------:R-:W-:Y:S01]  /*4e20*/  ULDC.64 UR6, c[0x0][0x650] ;  /* 0x0001940000067ab9 */ /* 0x000fe20000000a00 */
[----:B------:R-:W-:Y:S01]  /*4e30*/  IMAD.MOV.U32 R0, RZ, RZ, R6 ;  /* 0x000000ffff007224 */ /* 0x000fe200078e0006 */
[----:B------:R-:W-:Y:S01]  /*4e40*/  ISETP.GE.U32.AND P0, PT, R6, UR6, PT ;  /* 0x0000000606007c0c */ /* 0x000fe2000bf06070 */
[----:B------:R-:W-:Y:S01]  /*4e50*/  IMAD.IADD R5, R7, 0x1, R5 ;  /* 0x0000000107057824 */ /* 0x000fe200078e0205 */
[----:B------:R-:W-:-:S04]  /*4e60*/  PRMT R7, RZ, 0x7610, R7 ;  /* 0x00007610ff077816 */ /* 0x000fc80000000007 */
[----:B------:R-:W-:-:S13]  /*4e70*/  ISETP.GE.U32.AND.EX P0, PT, R5, UR7, PT, P0 ;  /* 0x0000000705007c0c */ /* 0x000fda000bf06100 */
[----:B------:R-:W-:Y:S05]  /*4e80*/  @P0 BRA `(.L_x_99) ;  /* 0x0000000400640947 */ /* 0x000fea0003800000 */
[----:B------:R-:W0:Y:S01]  /*4e90*/  S2R R20, SR_CTAID.X ;  /* 0x0000000000147919 */ /* 0x000e220000002500 */
[----:B------:R-:W1:Y:S01]  /*4ea0*/  LDC.64 R14, c[0x0][0x628] ;  /* 0x00018a00ff0e7b82 */ /* 0x000e620000000a00 */
[----:B------:R-:W-:Y:S01]  /*4eb0*/  ULDC UR6, c[0x0][0x150] ;  /* 0x0000540000067ab9 */ /* 0x000fe20000000800 */
[----:B------:R-:W-:Y:S01]  /*4ec0*/  IMAD.MOV.U32 R12, RZ, RZ, R0 ;  /* 0x000000ffff0c7224 */ /* 0x000fe200078e0000 */
[----:B------:R-:W2:Y:S01]  /*4ed0*/  S2R R24, SR_CTAID.Y ;  /* 0x0000000000187919 */ /* 0x000ea20000002600 */
[----:B------:R-:W-:-:S04]  /*4ee0*/  IMAD.MOV.U32 R13, RZ, RZ, R5 ;  /* 0x000000ffff0d7224 */ /* 0x000fc800078e0005 */
[----:B------:R-:W3:Y:S08]  /*4ef0*/  LDC R23, c[0x0][0x144] ;  /* 0x00005100ff177b82 */ /* 0x000ef00000000800 */
[----:B------:R-:W4:Y:S08]  /*4f00*/  LDC R16, c[0x0][0x630] ;  /* 0x00018c00ff107b82 */ /* 0x000f300000000800 */
[----:B------:R-:W2:Y:S01]  /*4f10*/  LDC.64 R18, c[0x0][0x620] ;  /* 0x00018800ff127b82 */ /* 0x000ea20000000a00 */
[----:B-1----:R-:W-:-:S04]  /*4f20*/  ISETP.NE.U32.AND P0, PT, R14, RZ, PT ;  /* 0x000000ff0e00720c */ /* 0x002fc80003f05070 */
[----:B------:R-:W-:Y:S02]  /*4f30*/  ISETP.NE.AND.EX P0, PT, R15, RZ, PT, P0 ;  /* 0x000000ff0f00720c */ /* 0x000fe40003f05300 */
[----:B0-----:R-:W-:-:S05]  /*4f40*/  I2FP.F32.U32 R6, R20 ;  /* 0x0000001400067245 */ /* 0x001fca0000201000 */
[----:B------:R-:W-:-:S04]  /*4f50*/  FMUL R6, R6, UR6 ;  /* 0x0000000606067c20 */ /* 0x000fc80008400000 */
[----:B------:R0:W1:Y:S02]  /*4f60*/  F2I.U32.TRUNC.NTZ R22, R6 ;  /* 0x0000000600167305 */ /* 0x000064000020f000 */
[----:B---34-:R-:W-:Y:S05]  /*4f70*/  @!P0 BRA `(.L_x_100) ;  /* 0x0000000000288947 */ /* 0x018fea0003800000 */
[----:B------:R-:W3:Y:S02]  /*4f80*/  LDC R7, c[0x0][0x634] ;  /* 0x00018d00ff077b82 */ /* 0x000ee40000000800 */
[----:B---3--:R-:W-:-:S05]  /*4f90*/  IADD3 R11, P0, R0, R7, RZ ;  /* 0x00000007000b7210 */ /* 0x008fca0007f1e0ff */
[----:B------:R-:W-:-:S04]  /*4fa0*/  IMAD.X R17, RZ, RZ, R5, P0 ;  /* 0x000000ffff117224 */ /* 0x000fc800000e0605 */
[----:B0-----:R-:W-:-:S04]  /*4fb0*/  IMAD.WIDE.U32 R6, R17, R14, RZ ;  /* 0x0000000e11067225 */ /* 0x001fc800078e00ff */
[----:B-----5:R-:W-:-:S04]  /*4fc0*/  IMAD.WIDE.U32 R8, P0, R11, R15, R6 ;  /* 0x0000000f0b087225 */ /* 0x020fc80007800006 */
[----:B------:R-:W-:-:S04]  /*4fd0*/  IMAD.WIDE.U32 R6, R11, R14, RZ ;  /* 0x0000000e0b067225 */ /* 0x000fc800078e00ff */
[----:B------:R-:W-:Y:S01]  /*4fe0*/  IMAD.X R13, RZ, RZ, RZ, P0 ;  /* 0x000000ffff0d7224 */ /* 0x000fe200000e06ff */
[----:B------:R-:W-:Y:S01]  /*4ff0*/  IADD3 RZ, P0, R7, R8, RZ ;  /* 0x0000000807ff7210 */ /* 0x000fe20007f1e0ff */
[----:B------:R-:W-:-:S04]  /*5000*/  IMAD.MOV.U32 R12, RZ, RZ, R9 ;  /* 0x000000ffff0c7224 */ /* 0x000fc800078e0009 */
[----:B------:R-:W-:-:S08]  /*5010*/  IMAD.WIDE.U32.X R12, R17, R15, R12, P0 ;  /* 0x0000000f110c7225 */ /* 0x000fd000000e040c */
.L_x_100:
[-CC-:B------:R-:W-:Y:S01]  /*5020*/  SHF.R.U64 R21, R12, R16.reuse, R13.reuse ;  /* 0x000000100c157219 */ /* 0x180fe2000000120d */
[----:B------:R-:W3:Y:S01]  /*5030*/  LDC.64 R30, c[0x0][0x640] ;  /* 0x00019000ff1e7b82 */ /* 0x000ee20000000a00 */
[----:B0-----:R-:W-:Y:S01]  /*5040*/  SHF.R.U32.HI R6, RZ, R16, R13 ;  /* 0x00000010ff067219 */ /* 0x001fe2000001160d */
[----:B-1----:R-:W-:Y:S01]  /*5050*/  IMAD.MOV R22, RZ, RZ, -R22 ;  /* 0x000000ffff167224 */ /* 0x002fe200078e0a16 */
[----:B------:R-:W-:Y:S01]  /*5060*/  IADD3 R9, P0, RZ, -R21, RZ ;  /* 0x80000015ff097210 */ /* 0x000fe20007f1e0ff */
[----:B------:R-:W-:Y:S01]  /*5070*/  ULDC UR6, c[0x0][0x154] ;  /* 0x0000550000067ab9 */ /* 0x000fe20000000800 */
[----:B------:R-:W-:Y:S02]  /*5080*/  IMAD.MOV.U32 R11, RZ, RZ, 0x1 ;  /* 0x00000001ff0b7424 */ /* 0x000fe400078e00ff */
[----:B------:R-:W-:Y:S01]  /*5090*/  IMAD R23, R23, R22, R20 ;  /* 0x0000001617177224 */ /* 0x000fe200078e0214 */
[----:B------:R-:W0:Y:S01]  /*50a0*/  LDC R12, c[0x0][0x618] ;  /* 0x00018600ff0c7b82 */ /* 0x000e220000000800 */
[----:B------:R-:W-:-:S02]  /*50b0*/  IMAD.X R7, RZ, RZ, ~R6, P0 ;  /* 0x000000ffff077224 */ /* 0x000fc400000e0e06 */
[----:B------:R-:W-:Y:S02]  /*50c0*/  IMAD.MOV.U32 R6, RZ, RZ, R0 ;  /* 0x000000ffff067224 */ /* 0x000fe400078e0000 */
[-C--:B--2--5:R-:W-:Y:S02]  /*50d0*/  IMAD R8, R7, R18.reuse, RZ ;  /* 0x0000001207087224 */ /* 0x0a4fe400078e02ff */
[----:B------:R-:W-:Y:S01]  /*50e0*/  IMAD.MOV.U32 R7, RZ, RZ, R5 ;  /* 0x000000ffff077224 */ /* 0x000fe200078e0005 */
[----:B------:R-:W1:Y:S01]  /*50f0*/  LDC R26, c[0x0][0x608] ;  /* 0x00018200ff1a7b82 */ /* 0x000e620000000800 */
[----:B------:R-:W-:-:S04]  /*5100*/  IMAD.WIDE.U32 R6, R9, R18, R6 ;  /* 0x0000001209067225 */ /* 0x000fc800078e0006 */
[----:B------:R-:W-:-:S03]  /*5110*/  IMAD R9, R9, R19, R8 ;  /* 0x0000001309097224 */ /* 0x000fc600078e0208 */
[----:B------:R-:W2:Y:S01]  /*5120*/  LDC R28, c[0x0][0x658] ;  /* 0x00019600ff1c7b82 */ /* 0x000ea20000000800 */
[----:B------:R-:W-:Y:S01]  /*5130*/  I2FP.F32.U32 R8, R24 ;  /* 0x0000001800087245 */ /* 0x000fe20000201000 */
[----:B------:R-:W-:Y:S01]  /*5140*/  IMAD.IADD R7, R7, 0x1, R9 ;  /* 0x0000000107077824 */ /* 0x000fe200078e0209 */
[----:B---3--:R-:W-:Y:S01]  /*5150*/  ISETP.NE.U32.AND P0, PT, R30, RZ, PT ;  /* 0x000000ff1e00720c */ /* 0x008fe20003f05070 */
[----:B------:R-:W-:Y:S02]  /*5160*/  IMAD.MOV.U32 R9, RZ, RZ, -0x1 ;  /* 0xffffffffff097424 */ /* 0x000fe400078e00ff */
[----:B------:R-:W-:Y:S02]  /*5170*/  FMUL R8, R8, UR6 ;  /* 0x0000000608087c20 */ /* 0x000fe40008400000 */
[----:B------:R-:W3:Y:S01]  /*5180*/  LDC R19, c[0x0][0x148] ;  /* 0x00005200ff137b82 */ /* 0x000ee20000000800 */
[----:B0-----:R-:W-:Y:S01]  /*5190*/  SHF.R.U64 R16, R6, R12, R7 ;  /* 0x0000000c06107219 */ /* 0x001fe20000001207 */
[----:B------:R0:W4:Y:S01]  /*51a0*/  F2I.U32.TRUNC.NTZ R17, R8 ;  /* 0x0000000800117305 */ /* 0x000122000020f000 */
[----:B------:R-:W-:-:S02]  /*51b0*/  ISETP.NE.AND.EX P0, PT, R31, RZ, PT, P0 ;  /* 0x000000ff1f00720c */ /* 0x000fc40003f05300 */
[----:B------:R-:W-:-:S03]  /*51c0*/  SHF.R.U32.HI R7, RZ, R12, R7 ;  /* 0x0000000cff077219 */ /* 0x000fc60000011607 */
[----:B------:R-:W0:Y:S01]  /*51d0*/  LDC R20, c[0x0][0x600] ;  /* 0x00018000ff147b82 */ /* 0x000e220000000800 */
[-CC-:B-1----:R-:W-:Y:S02]  /*51e0*/  SHF.R.U64 R14, R16, R26.reuse, R7.reuse ;  /* 0x0000001a100e7219 */ /* 0x182fe40000001207 */
[----:B------:R-:W-:-:S05]  /*51f0*/  SHF.R.U32.HI R7, RZ, R26, R7 ;  /* 0x0000001aff077219 */ /* 0x000fca0000011607 */
[----:B------:R-:W1:Y:S01]  /*5200*/  LDC R22, c[0x0][0x648] ;  /* 0x00019200ff167b82 */ /* 0x000e620000000800 */
[-CC-:B--2---:R-:W-:Y:S02]  /*5210*/  SHF.R.U64 R18, R14, R28.reuse, R7.reuse ;  /* 0x0000001c0e127219 */ /* 0x184fe40000001207 */
[-C--:B------:R-:W-:Y:S02]  /*5220*/  SHF.L.U32 R9, R9, R28.reuse, RZ ;  /* 0x0000001c09097219 */ /* 0x080fe400000006ff */
[-C--:B------:R-:W-:Y:S01]  /*5230*/  SHF.R.U32.HI R7, RZ, R28.reuse, R7 ;  /* 0x0000001cff077219 */ /* 0x080fe20000011607 */
[----:B------:R-:W-:Y:S01]  /*5240*/  IMAD.MOV.U32 R6, RZ, RZ, R18 ;  /* 0x000000ffff067224 */ /* 0x000fe200078e0012 */
[----:B------:R-:W-:Y:S01]  /*5250*/  SHF.L.U32 R26, R11, R28, RZ ;  /* 0x0000001c0b1a7219 */ /* 0x000fe200000006ff */
[----:B------:R-:W2:Y:S01]  /*5260*/  LDC R27, c[0x0][0x638] ;  /* 0x00018e00ff1b7b82 */ /* 0x000ea20000000800 */
[----:B------:R-:W-:-:S07]  /*5270*/  LOP3.LUT R25, RZ, R9, RZ, 0x33, !PT ;  /* 0x00000009ff197212 */ /* 0x000fce00078e33ff */
[----:B------:R-:W0:Y:S01]  /*5280*/  LDC R29, c[0x0][0x610] ;  /* 0x00018400ff1d7b82 */ /* 0x000e220000000800 */
[----:B----4-:R-:W-:Y:S05]  /*5290*/  @!P0 BRA `(.L_x_101) ;  /* 0x0000000000288947 */ /* 0x010fea0003800000 */
[----:B------:R-:W4:Y:S02]  /*52a0*/  LDC R11, c[0x0][0x64c] ;  /* 0x00019300ff0b7b82 */ /* 0x000f240000000800 */
[----:B----4-:R-:W-:-:S05]  /*52b0*/  IADD3 R11, P0, R18, R11, RZ ;  /* 0x0000000b120b7210 */ /* 0x010fca0007f1e0ff */
[----:B------:R-:W-:-:S04]  /*52c0*/  IMAD.X R15, RZ, RZ, R7, P0 ;  /* 0x000000ffff0f7224 */ /* 0x000fc800000e0607 */
[----:B------:R-:W-:-:S04]  /*52d0*/  IMAD.WIDE.U32 R6, R15, R30, RZ ;  /* 0x0000001e0f067225 */ /* 0x000fc800078e00ff */
[----:B0-----:R-:W-:-:S04]  /*52e0*/  IMAD.WIDE.U32 R8, P0, R11, R31, R6 ;  /* 0x0000001f0b087225 */ /* 0x001fc80007800006 */
[----:B------:R-:W-:-:S04]  /*52f0*/  IMAD.WIDE.U32 R6, R11, R30, RZ ;  /* 0x0000001e0b067225 */ /* 0x000fc800078e00ff */
[----:B------:R-:W-:Y:S01]  /*5300*/  IMAD.X R13, RZ, RZ, RZ, P0 ;  /* 0x000000ffff0d7224 */ /* 0x000fe200000e06ff */
[----:B------:R-:W-:Y:S01]  /*5310*/  IADD3 RZ, P0, R7, R8, RZ ;  /* 0x0000000807ff7210 */ /* 0x000fe20007f1e0ff */
[----:B------:R-:W-:-:S04]  /*5320*/  IMAD.MOV.U32 R12, RZ, RZ, R9 ;  /* 0x000000ffff0c7224 */ /* 0x000fc800078e0009 */
[----:B------:R-:W-:-:S08]  /*5330*/  IMAD.WIDE.U32.X R6, R15, R31, R12, P0 ;  /* 0x0000001f0f067225 */ /* 0x000fd000000e040c */
.L_x_101:
[----:B-1----:R-:W-:Y:S01]  /*5340*/  SHF.R.U64 R6, R6, R22, R7 ;  /* 0x0000001606067219 */ /* 0x002fe20000001207 */
[----:B0-----:R-:W-:Y:S01]  /*5350*/  VIADD R11, R20, 0xffffffff ;  /* 0xffffffff140b7836 */ /* 0x001fe20000000000 */
[----:B------:R-:W-:Y:S01]  /*5360*/  LOP3.LUT R9, R14, R25, RZ, 0xc0, !PT ;  /* 0x000000190e097212 */ /* 0x000fe200078ec0ff */
[----:B------:R-:W-:Y:S02]  /*5370*/  IMAD.MOV R17, RZ, RZ, -R17 ;  /* 0x000000ffff117224 */ /* 0x000fe400078e0a11 */
[----:B------:R-:W-:Y:S02]  /*5380*/  IMAD.MOV R7, RZ, RZ, -R6 ;  /* 0x000000ffff077224 */ /* 0x000fe400078e0a06 */
[----:B------:R-:W-:Y:S01]  /*5390*/  IMAD R26, R26, R6, R9 ;  /* 0x000000061a1a7224 */ /* 0x000fe200078e0209 */
[----:B------:R-:W-:Y:S01]  /*53a0*/  LOP3.LUT R9, R16, R11, RZ, 0xc0, !PT ;  /* 0x0000000b10097212 */ /* 0x000fe200078ec0ff */
[----:B---3--:R-:W-:Y:S02]  /*53b0*/  @P4 IMAD R23, R19, R17, R24 ;  /* 0x0000001113174224 */ /* 0x008fe400078e0218 */
[----:B--2---:R-:W-:-:S02]  /*53c0*/  IMAD R6, R7, R27, R18 ;  /* 0x0000001b07067224 */ /* 0x004fc400078e0212 */
[----:B------:R-:W-:Y:S02]  /*53d0*/  IMAD R26, R26, R29, R23 ;  /* 0x0000001d1a1a7224 */ /* 0x000fe400078e0217 */
[----:B------:R-:W-:Y:S02]  /*53e0*/  IMAD R9, R6, R20, R9 ;  /* 0x0000001406097224 */ /* 0x000fe400078e0209 */
[----:B------:R-:W-:-:S03]  /*53f0*/  IMAD.MOV.U32 R7, RZ, RZ, 0x1 ;  /* 0x00000001ff077424 */ /* 0x000fc600078e00ff */
[----:B------:R-:W-:Y:S02]  /*5400*/  SEL R12, R9, R26, !P4 ;  /* 0x0000001a090c7207 */ /* 0x000fe40006000000 */
[----:B------:R-:W-:-:S07]  /*5410*/  SEL R26, R26, R9, !P4 ;  /* 0x000000091a1a7207 */ /* 0x000fce0006000000 */
.L_x_99:
[----:B------:R-:W-:Y:S01]  /*5420*/  UIADD3 UR5, UR9, UR5, URZ ;  /* 0x0000000509057290 */ /* 0x000fe2000fffe03f */
[----:B------:R-:W-:Y:S01]  /*5430*/  LOP3.LUT P0, RZ, R7, 0xff, RZ, 0xc0, !PT ;  /* 0x000000ff07ff7812 */ /* 0x000fe2000780c0ff */
[----:B------:R-:W-:Y:S02]  /*5440*/  IMAD.MOV.U32 R13, RZ, RZ, R26 ;  /* 0x000000ffff0d7224 */ /* 0x000fe400078e001a */
[----:B------:R-:W-:Y:S02]  /*5450*/  USHF.R.U32.HI UR6, URZ, 0x4, UR5 ;  /* 0x000000043f067899 */ /* 0x000fe40008011605 */
[----:B------:R-:W-:Y:S02]  /*5460*/  UISETP.GT.U32.AND UP1, UPT, UR5, 0xf, UPT ;  /* 0x0000000f0500788c */ /* 0x000fe4000bf24070 */
[----:B------:R-:W-:Y:S02]  /*5470*/  ULOP3.LUT UR6, UR6, 0x1, URZ, 0xc0, !UPT ;  /* 0x0000000106067892 */ /* 0x000fe4000f8ec03f */
[----:B------:R-:W-:-:S02]  /*5480*/  UISETP.LT.U32.AND UP1, UPT, UR9, 0x10, UP1 ;  /* 0x000000100900788c */ /* 0x000fc40008f21070 */
[----:B------:R-:W-:Y:S02]  /*5490*/  UISETP.NE.U32.AND UP0, UPT, UR6, 0x1, UPT ;  /* 0x000000010600788c */ /* 0x000fe4000bf05070 */
[----:B------:R-:W-:Y:S02]  /*54a0*/  USEL UR7, URZ, 0x1, !UP1 ;  /* 0x000000013f077887 */ /* 0x000fe4000c800000 */
[----:B------:R-:W-:Y:S02]  /*54b0*/  UISETP.GT.U32.AND UP0, UPT, UR9, 0xf, !UP0 ;  /* 0x0000000f0900788c */ /* 0x000fe4000c704070 */
[----:B------:R-:W-:Y:S02]  /*54c0*/  ULOP3.LUT UR5, UR5, 0xf, URZ, 0xc0, !UPT ;  /* 0x0000000f05057892 */ /* 0x000fe4000f8ec03f */
[----:B------:R-:W-:-:S04]  /*54d0*/  USEL UR6, URZ, 0x1, !UP0 ;  /* 0x000000013f067887 */ /* 0x000fc8000c000000 */
[----:B------:R-:W-:Y:S01]  /*54e0*/  ULOP3.LUT UR4, UR6, UR4, UR7, 0x96, !UPT ;  /* 0x0000000406047292 */ /* 0x000fe2000f8e9607 */
[----:B------:R-:W-:Y:S11]  /*54f0*/  @P0 BRA `(.L_x_102) ;  /* 0xffffffbc00000947 */ /* 0x000ff6000383ffff */
[----:B------:R-:W-:Y:S05]  /*5500*/  EXIT ;  /* 0x000000000000794d */ /* 0x000fea0003800000 */
.L_x_4:
[----:B0-----:R-:W-:Y:S01]  /*5510*/  ULDC.64 UR4, c[0x0][0x650] ;  /* 0x0001940000047ab9 */ /* 0x001fe20000000a00 */
        /* <DEDUP_REMOVED lines=25> */
.L_x_104:
[-CC-:B------:R-:W-:Y:S01]  /*56b0*/  SHF.R.U64 R17, R14, R18.reuse, R15.reuse ;  /* 0x000000120e117219 */ /* 0x180fe2000000120f */
[----:B------:R-:W0:Y:S01]  /*56c0*/  LDC R16, c[0x0][0x618] ;  /* 0x00018600ff107b82 */ /* 0x000e220000000800 */
[----:B------:R-:W-:Y:S01]  /*56d0*/  SHF.R.U32.HI R7, RZ, R18, R15 ;  /* 0x00000012ff077219 */ /* 0x000fe2000001160f */
[----:B------:R-:W-:Y:S01]  /*56e0*/  ULDC UR4, c[0x0][0x150] ;  /* 0x0000540000047ab9 */ /* 0x000fe20000000800 */
[----:B------:R-:W-:Y:S01]  /*56f0*/  IADD3 R9, P0, RZ, -R17, RZ ;  /* 0x80000011ff097210 */ /* 0x000fe20007f1e0ff */
[----:B------:R-:W-:Y:S01]  /*5700*/  IMAD.MOV.U32 R10, RZ, RZ, R0 ;  /* 0x000000ffff0a7224 */ /* 0x000fe200078e0000 */
[----:B------:R-:W-:Y:S01]  /*5710*/  I2FP.F32.U32 R12, R6 ;  /* 0x00000006000c7245 */ /* 0x000fe20000201000 */
[----:B------:R-:W-:Y:S02]  /*5720*/  IMAD.MOV.U32 R11, RZ, RZ, R5 ;  /* 0x000000ffff0b7224 */ /* 0x000fe400078e0005 */
[----:B------:R-:W1:Y:S01]  /*5730*/  LDC.64 R26, c[0x0][0x640] ;  /* 0x00019000ff1a7b82 */ /* 0x000e620000000a00 */
[----:B------:R-:W-:-:S02]  /*5740*/  IMAD.X R7, RZ, RZ, ~R7, P0 ;  /* 0x000000ffff077224 */ /* 0x000fc400000e0e07 */
[----:B------:R-:W-:Y:S01]  /*5750*/  FMUL R13, R12, UR4 ;  /* 0x000000040c0d7c20 */ /* 0x000fe20008400000 */
[----:B------:R-:W-:Y:S01]  /*5760*/  IMAD.WIDE.U32 R10, R9, R20, R10 ;  /* 0x00000014090a7225 */ /* 0x000fe200078e000a */
[----:B------:R-:W-:-:S03]  /*5770*/  ULDC UR4, c[0x0][0x154] ;  /* 0x0000550000047ab9 */ /* 0x000fc60000000800 */
[----:B------:R-:W-:Y:S01]  /*5780*/  IMAD R12, R7, R20, RZ ;  /* 0x00000014070c7224 */ /* 0x000fe200078e02ff */
[----:B------:R-:W2:Y:S01]  /*5790*/  LDC R15, c[0x0][0x144] ;  /* 0x00005100ff0f7b82 */ /* 0x000ea20000000800 */
[----:B------:R-:W3:Y:S02]  /*57a0*/  F2I.U32.TRUNC.NTZ R13, R13 ;  /* 0x0000000d000d7305 */ /* 0x000ee4000020f000 */
[----:B------:R-:W-:Y:S02]  /*57b0*/  IMAD R7, R9, R21, R12 ;  /* 0x0000001509077224 */ /* 0x000fe400078e020c */
[----:B------:R-:W-:Y:S02]  /*57c0*/  IMAD.MOV.U32 R12, RZ, RZ, 0x1 ;  /* 0x00000001ff0c7424 */ /* 0x000fe400078e00ff */
[----:B------:R-:W-:Y:S01]  /*57d0*/  IMAD.IADD R7, R11, 0x1, R7 ;  /* 0x000000010b077824 */ /* 0x000fe200078e0207 */
[----:B------:R-:W4:Y:S04]  /*57e0*/  LDC R18, c[0x0][0x608] ;  /* 0x00018200ff127b82 */ /* 0x000f280000000800 */
[----:B0-----:R-:W-:-:S02]  /*57f0*/  SHF.R.U64 R14, R10, R16, R7 ;  /* 0x000000100a0e7219 */ /* 0x001fc40000001207 */
[----:B------:R-:W-:Y:S02]  /*5800*/  I2FP.F32.U32 R10, R8 ;  /* 0x00000008000a7245 */ /* 0x000fe40000201000 */
[----:B------:R-:W0:Y:S01]  /*5810*/  LDC R25, c[0x0][0x658] ;  /* 0x00019600ff197b82 */ /* 0x000e220000000800 */
[----:B-1----:R-:W-:Y:S01]  /*5820*/  ISETP.NE.U32.AND P0, PT, R26, RZ, PT ;  /* 0x000000ff1a00720c */ /* 0x002fe20003f05070 */
[----:B---3--:R-:W-:Y:S01]  /*5830*/  IMAD.MOV R9, RZ, RZ, -R13 ;  /* 0x000000ffff097224 */ /* 0x008fe200078e0a0d */
[----:B------:R-:W-:Y:S01]  /*5840*/  SHF.R.U32.HI R7, RZ, R16, R7 ;  /* 0x00000010ff077219 */ /* 0x000fe20000011607 */
[----:B------:R-:W-:Y:S01]  /*5850*/  FMUL R10, R10, UR4 ;  /* 0x000000040a0a7c20 */ /* 0x000fe20008400000 */
[----:B------:R-:W-:Y:S01]  /*5860*/  ISETP.NE.AND.EX P0, PT, R27, RZ, PT, P0 ;  /* 0x000000ff1b00720c */ /* 0x000fe20003f05300 */
[----:B------:R-:W-:Y:S02]  /*5870*/  IMAD.MOV.U32 R16, RZ, RZ, -0x1 ;  /* 0xffffffffff107424 */ /* 0x000fe400078e00ff */
[----:B------:R-:W1:Y:S01]  /*5880*/  LDC R21, c[0x0][0x148] ;  /* 0x00005200ff157b82 */ /* 0x000e620000000800 */
[----:B--2---:R-:W-:-:S07]  /*5890*/  IMAD R23, R15, R9, R6 ;  /* 0x000000090f177224 */ /* 0x004fce00078e0206 */
[----:B------:R-:W2:Y:S01]  /*58a0*/  LDC R20, c[0x0][0x600] ;  /* 0x00018000ff147b82 */ /* 0x000ea20000000800 */
[-CC-:B----4-:R-:W-:Y:S02]  /*58b0*/  SHF.R.U64 R19, R14, R18.reuse, R7.reuse ;  /* 0x000000120e137219 */ /* 0x190fe40000001207 */
[----:B------:R-:W-:Y:S02]  /*58c0*/  SHF.R.U32.HI R6, RZ, R18, R7 ;  /* 0x00000012ff067219 */ /* 0x000fe40000011607 */
[----:B------:R3:W4:Y:S03]  /*58d0*/  F2I.U32.TRUNC.NTZ R18, R10 ;  /* 0x0000000a00127305 */ /* 0x000726000020f000 */
[----:B------:R-:W1:Y:S01]  /*58e0*/  LDC R22, c[0x0][0x648] ;  /* 0x00019200ff167b82 */ /* 0x000e620000000800 */
[-C--:B0-----:R-:W-:Y:S02]  /*58f0*/  SHF.L.U32 R9, R16, R25.reuse, RZ ;  /* 0x0000001910097219 */ /* 0x081fe400000006ff */
[----:B------:R-:W-:-:S02]  /*5900*/  SHF.R.U64 R16, R19, R25, R6 ;  /* 0x0000001913107219 */ /* 0x000fc40000001206 */
[-C--:B------:R-:W-:Y:S02]  /*5910*/  SHF.R.U32.HI R7, RZ, R25.reuse, R6 ;  /* 0x00000019ff077219 */ /* 0x080fe40000011606 */
[----:B------:R-:W-:Y:S01]  /*5920*/  SHF.L.U32 R25, R12, R25, RZ ;  /* 0x000000190c197219 */ /* 0x000fe200000006ff */
[----:B------:R-:W0:Y:S01]  /*5930*/  LDC R24, c[0x0][0x638] ;  /* 0x00018e00ff187b82 */ /* 0x000e220000000800 */
[----:B------:R-:W-:Y:S01]  /*5940*/  LOP3.LUT R28, RZ, R9, RZ, 0x33, !PT ;  /* 0x00000009ff1c7212 */ /* 0x000fe200078e33ff */
[----:B------:R-:W-:-:S06]  /*5950*/  IMAD.MOV.U32 R6, RZ, RZ, R16 ;  /* 0x000000ffff067224 */ /* 0x000fcc00078e0010 */
[----:B------:R-:W0:Y:S01]  /*5960*/  LDC R29, c[0x0][0x610] ;  /* 0x00018400ff1d7b82 */ /* 0x000e220000000800 */
[----:B---34-:R-:W-:Y:S05]  /*5970*/  @!P0 BRA `(.L_x_105) ;  /* 0x0000000000288947 */ /* 0x018fea0003800000 */
        /* <DEDUP_REMOVED lines=10> */
.L_x_105:
[----:B-1----:R-:W-:Y:S01]  /*5a20*/  SHF.R.U64 R7, R6, R22, R7 ;  /* 0x0000001606077219 */ /* 0x002fe20000001207 */
[----:B--2---:R-:W-:Y:S01]  /*5a30*/  VIADD R11, R20, 0xffffffff ;  /* 0xffffffff140b7836 */ /* 0x004fe20000000000 */
[----:B------:R-:W-:Y:S01]  /*5a40*/  LOP3.LUT R6, R19, R28, RZ, 0xc0, !PT ;  /* 0x0000001c13067212 */ /* 0x000fe200078ec0ff */
[----:B------:R-:W-:Y:S02]  /*5a50*/  IMAD.MOV R18, RZ, RZ, -R18 ;  /* 0x000000ffff127224 */ /* 0x000fe400078e0a12 */
[----:B------:R-:W-:Y:S02]  /*5a60*/  IMAD.MOV R9, RZ, RZ, -R7 ;  /* 0x000000ffff097224 */ /* 0x000fe400078e0a07 */
[----:B------:R-:W-:Y:S01]  /*5a70*/  IMAD R12, R25, R7, R6 ;  /* 0x00000007190c7224 */ /* 0x000fe200078e0206 */
[----:B------:R-:W-:Y:S01]  /*5a80*/  LOP3.LUT R7, R14, R11, RZ, 0xc0, !PT ;  /* 0x0000000b0e077212 */ /* 0x000fe200078ec0ff */
[----:B------:R-:W-:Y:S02]  /*5a90*/  @P4 IMAD R23, R21, R18, R8 ;  /* 0x0000001215174224 */ /* 0x000fe400078e0208 */
[----:B0-----:R-:W-:-:S02]  /*5aa0*/  IMAD R6, R9, R24, R16 ;  /* 0x0000001809067224 */ /* 0x001fc400078e0210 */
[----:B------:R-:W-:Y:S02]  /*5ab0*/  IMAD R12, R12, R29, R23 ;  /* 0x0000001d0c0c7224 */ /* 0x000fe400078e0217 */
[----:B------:R-:W-:Y:S02]  /*5ac0*/  IMAD R7, R6, R20, R7 ;  /* 0x0000001406077224 */ /* 0x000fe400078e0207 */
[----:B------:R-:W-:Y:S02]  /*5ad0*/  IMAD.MOV.U32 R10, RZ, RZ, 0x1 ;  /* 0x00000001ff0a7424 */ /* 0x000fe400078e00ff */
[----:B------:R-:W-:Y:S01]  /*5ae0*/  IMAD.MOV.U32 R9, RZ, RZ, R17 ;  /* 0x000000ffff097224 */ /* 0x000fe200078e0011 */
[----:B------:R-:W-:Y:S02]  /*5af0*/  SEL R16, R7, R12, !P4 ;  /* 0x0000000c07107207 */ /* 0x000fe40006000000 */
[----:B------:R-:W-:-:S07]  /*5b00*/  SEL R12, R12, R7, !P4 ;  /* 0x000000070c0c7207 */ /* 0x000fce0006000000 */
.L_x_103:
[----:B------:R-:W-:-:S08]  /*5b10*/  NOP ;  /* 0x0000000000007918 */ /* 0x000fd00000000000 */
[----:B------:R-:W0:-:S00]  /*5b20*/  USETMAXREG.DEALLOC.CTAPOOL 0x28 ;  /* 0x00000028000079c8 */ /* 0x000e0000080e0500 */
[----:B0-----:R-:W-:-:S13]  /*5b30*/  ISETP.NE.AND P0, PT, R3, RZ, PT ;  /* 0x000000ff0300720c */ /* 0x001fda0003f05270 */
[----:B------:R-:W-:Y:S05]  /*5b40*/  @P0 EXIT ;  /* 0x000000000000094d */ /* 0x000fea0003800000 */
[----:B------:R-:W-:Y:S01]  /*5b50*/  LOP3.LUT P0, RZ, R10, 0xff, RZ, 0xc0, !PT ;  /* 0x000000ff0aff7812 */ /* 0x000fe2000780c0ff */
[----:B------:R-:W-:Y:S02]  /*5b60*/  IMAD.MOV.U32 R11, RZ, RZ, 0x1 ;  /* 0x00000001ff0b7424 */ /* 0x000fe400078e00ff */
[----:B------:R-:W-:-:S10]  /*5b70*/  IMAD.MOV.U32 R10, RZ, RZ, RZ ;  /* 0x000000ffff0a7224 */ /* 0x000fd400078e00ff */
[----:B------:R-:W-:Y:S05]  /*5b80*/  @!P0 BRA `(.L_x_106) ;  /* 0x0000000c003c8947 */ /* 0x000fea0003800000 */
[----:B------:R-:W0:Y:S01]  /*5b90*/  LDC R3, c[0x0][0x28c] ;  /* 0x0000a300ff037b82 */ /* 0x000e220000000800 */
[----:B------:R-:W-:Y:S01]  /*5ba0*/  ULDC UR5, c[0x0][0x600] ;  /* 0x0001800000057ab9 */ /* 0x000fe20000000800 */
[----:B------:R-:W-:Y:S01]  /*5bb0*/  ULDC UR4, c[0x0][0xc] ;  /* 0x0000030000047ab9 */ /* 0x000fe20000000800 */
[----:B------:R-:W-:Y:S01]  /*5bc0*/  UIADD3 UR16, UR5, -0x1, URZ ;  /* 0xffffffff05107890 */ /* 0x000fe2000fffe03f */
[C---:B------:R-:W-:Y:S01]  /*5bd0*/  LOP3.LUT P3, RZ, R2.reuse, 0x7f, RZ, 0xc0, !PT ;  /* 0x0000007f02ff7812 */ /* 0x040fe2000786c0ff */
[----:B------:R-:W-:Y:S01]  /*5be0*/  ULDC UR6, c[0x0][0x658] ;  /* 0x0001960000067ab9 */ /* 0x000fe20000000800 */
[----:B------:R-:W-:Y:S01]  /*5bf0*/  ULDC UR5, c[0x0][0x10] ;  /* 0x0000040000057ab9 */ /* 0x000fe20000000800 */
[----:B------:R-:W-:Y:S01]  /*5c00*/  UMOV UR7, 0xffffffff ;  /* 0xffffffff00077882 */ /* 0x000fe20000000000 */
[----:B------:R-:W-:Y:S01]  /*5c10*/  UMOV UR8, 0x1 ;  /* 0x0000000100087882 */ /* 0x000fe20000000000 */
[----:B------:R-:W-:Y:S01]  /*5c20*/  UIMAD.WIDE.U32 UR4, UR4, UR5, URZ ;  /* 0x00000005040472a5 */ /* 0x000fe2000f8e003f */
[----:B------:R-:W-:Y:S01]  /*5c30*/  LOP3.LUT P0, RZ, R2, 0x1f, RZ, 0xc0, !PT ;  /* 0x0000001f02ff7812 */ /* 0x000fe2000780c0ff */
[----:B------:R-:W-:Y:S01]  /*5c40*/  USHF.L.U32 UR7, UR7, UR6, URZ ;  /* 0x0000000607077299 */ /* 0x000fe2000800063f */
[----:B------:R-:W-:Y:S01]  /*5c50*/  BSSY B0, `(.L_x_106) ;  /* 0x00000c2000007945 */ /* 0x000fe20003800000 */
[----:B------:R-:W-:Y:S01]  /*5c60*/  USHF.L.U32 UR18, UR8, UR6, URZ ;  /* 0x0000000608127299 */ /* 0x000fe2000800063f */
[----:B------:R-:W-:Y:S01]  /*5c70*/  IMAD.MOV.U32 R14, RZ, RZ, 0x1 ;  /* 0x00000001ff0e7424 */ /* 0x000fe200078e00ff */
[----:B------:R-:W-:Y:S01]  /*5c80*/  LOP3.LUT R17, R4, 0x2, RZ, 0xfc, !PT ;  /* 0x0000000204117812 */ /* 0x000fe200078efcff */
[----:B------:R-:W-:Y:S01]  /*5c90*/  ULDC UR6, c[0x0][0x14] ;  /* 0x0000050000067ab9 */ /* 0x000fe20000000800 */
[----:B------:R-:W-:Y:S01]  /*5ca0*/  PLOP3.LUT P0, PT, P0, P3, PT, 0x8a, 0x0 ;  /* 0x000000000000781c */ /* 0x000fe20000707172 */
[----:B------:R-:W-:Y:S01]  /*5cb0*/  UIMAD.WIDE.U32 UR20, UR4, UR6, URZ ;  /* 0x00000006041472a5 */ /* 0x000fe2000f8e003f */
[----:B------:R-:W-:Y:S01]  /*5cc0*/  IMAD.MOV.U32 R11, RZ, RZ, 0x1 ;  /* 0x00000001ff0b7424 */ /* 0x000fe200078e00ff */
[----:B------:R-:W-:Y:S01]  /*5cd0*/  UIMAD UR13, UR5, UR6, URZ ;  /* 0x00000006050d72a4 */ /* 0x000fe2000f8e023f */
[----:B------:R-:W-:Y:S01]  /*5ce0*/  IMAD.MOV.U32 R10, RZ, RZ, RZ ;  /* 0x000000ffff0a7224 */ /* 0x000fe200078e00ff */
[----:B------:R-:W-:Y:S01]  /*5cf0*/  ULOP3.LUT UR17, URZ, UR7, URZ, 0x33, !UPT ;  /* 0x000000073f117292 */ /* 0x000fe2000f8e333f */
[----:B0-----:R-:W-:Y:S01]  /*5d00*/  VIADD R3, R3, 0x3f ;  /* 0x0000003f03037836 */ /* 0x001fe20000000000 */
[----:B------:R-:W-:Y:S01]  /*5d10*/  UIADD3 UR13, UR21, UR13, URZ ;  /* 0x0000000d150d7290 */ /* 0x000fe2000fffe03f */
[----:B------:R-:W-:-:S03]  /*5d20*/  ULDC.64 UR22, c[0x0][0x198] ;  /* 0x0000660000167ab9 */ /* 0x000fc60000000a00 */
[----:B------:R-:W-:-:S04]  /*5d30*/  SHF.R.S32.HI R6, RZ, 0x1f, R3 ;  /* 0x0000001fff067819 */ /* 0x000fc80000011403 */
[----:B------:R-:W-:-:S04]  /*5d40*/  LEA.HI R6, R6, R3, RZ, 0x6 ;  /* 0x0000000306067211 */ /* 0x000fc800078f30ff */
[----:B------:R-:W-:-:S05]  /*5d50*/  SHF.R.S32.HI R15, RZ, 0x6, R6 ;  /* 0x00000006ff0f7819 */ /* 0x000fca0000011406 */
[----:B------:R-:W-:-:S07]  /*5d60*/  VIADD R13, R15, 0x1 ;  /* 0x000000010f0d7836 */ /* 0x000fce0000000000 */
.L_x_118:
[----:B------:R-:W-:-:S03]  /*5d70*/  UMOV UR4, 0xffffffff ;  /* 0xffffffff00047882 */ /* 0x000fc60000000000 */
[----:B------:R-:W-:Y:S05]  /*5d80*/  BRA.DIV UR4, `(.L_x_107) ;  /* 0x00000016045c7947 */ /* 0x000fea000b800000 */
[----:B------:R-:W-:-:S13]  /*5d90*/  ELECT P1, URZ, PT ;  /* 0x00000000003f782f */ /* 0x000fda0003820000 */
.L_x_141:
[----:B------:R-:W0:Y:S01]  /*5da0*/  LDC R2, c[0x0][0x28c] ;  /* 0x0000a300ff027b82 */ /* 0x000e220000000800 */
[----:B------:R-:W-:Y:S01]  /*5db0*/  BSSY B1, `(.L_x_108) ;  /* 0x0000037000017945 */ /* 0x000fe20003800000 */
[----:B0-----:R-:W-:-:S13]  /*5dc0*/  ISETP.LT.OR P1, PT, R2, 0x1, !P1 ;  /* 0x000000010200780c */ /* 0x001fda0004f21670 */
[----:B------:R-:W-:Y:S05]  /*5dd0*/  @P1 BRA `(.L_x_109) ;  /* 0x0000000000d01947 */ /* 0x000fea0003800000 */
[----:B------:R-:W-:Y:S02]  /*5de0*/  IMAD.SHL.U32 R16, R16, 0x20, RZ ;  /* 0x0000002010107824 */ /* 0x000fe400078e00ff */
[----:B------:R-:W-:Y:S02]  /*5df0*/  IMAD R12, R12, 0xc0, RZ ;  /* 0x000000c00c0c7824 */ /* 0x000fe400078e02ff */
[----:B------:R-:W-:Y:S02]  /*5e00*/  IMAD.MOV.U32 R20, RZ, RZ, RZ ;  /* 0x000000ffff147224 */ /* 0x000fe400078e00ff */
[----:B------:R-:W-:Y:S02]  /*5e10*/  IMAD.MOV.U32 R2, RZ, RZ, R13 ;  /* 0x000000ffff027224 */ /* 0x000fe400078e000d */
[----:B------:R-:W-:Y:S02]  /*5e20*/  IMAD.MOV.U32 R3, RZ, RZ, R11 ;  /* 0x000000ffff037224 */ /* 0x000fe400078e000b */
[----:B------:R-:W-:-:S07]  /*5e30*/  IMAD.MOV.U32 R6, RZ, RZ, R10 ;  /* 0x000000ffff067224 */ /* 0x000fce00078e000a */
.L_x_113:
[----:B------:R-:W0:Y:S01]  /*5e40*/  S2R R8, SR_CgaCtaId ;  /* 0x0000000000087919 */ /* 0x000e220000008800 */
[----:B------:R-:W-:-:S04]  /*5e50*/  MOV R7, 0x400 ;  /* 0x0000040000077802 */ /* 0x000fc80000000f00 */
[----:B0-----:R-:W-:Y:S02]  /*5e60*/  LEA R19, R8, R7, 0x18 ;  /* 0x0000000708137211 */ /* 0x001fe400078ec0ff */
[----:B------:R-:W-:Y:S01]  /*5e70*/  SHF.L.U32 R7, R3, 0x1f, RZ ;  /* 0x0000001f03077819 */ /* 0x000fe200000006ff */
[----:B------:R-:W0:Y:S02]  /*5e80*/  @!P3 LDC R8, c[0x0][0x500] ;  /* 0x00014000ff08bb82 */ /* 0x000e240000000800 */
[----:B------:R-:W-:-:S04]  /*5e90*/  IMAD R18, R6, 0x8, R19 ;  /* 0x0000000806127824 */ /* 0x000fc800078e0213 */
[----:B------:R-:W1:Y:S02]  /*5ea0*/  SYNCS.PHASECHK.TRANS64.TRYWAIT P1, [R18+URZ+0x80], R7 ;  /* 0x00008007120075a7 */ /* 0x000e64000802017f */
[----:B-1----:R-:W-:Y:S05]  /*5eb0*/  @!P1 BRA `(.L_x_110) ;  /* 0x0000001400309947 */ /* 0x002fea0003800000 */
.L_x_142:
[----:B-1----:R-:W-:Y:S01]  /*5ec0*/  PRMT R7, R17, 0x9910, RZ ;  /* 0x0000991011077816 */ /* 0x002fe200000000ff */
[----:B0-----:R0:W-:Y:S03]  /*5ed0*/  @!P3 SYNCS.ARRIVE.TRANS64 RZ, [R18+URZ], R8 ;  /* 0x0000000812ffb9a7 */ /* 0x0011e6000800003f */
[----:B------:R-:W-:-:S13]  /*5ee0*/  ISETP.NE.AND P1, PT, R7, 0x2, PT ;  /* 0x000000020700780c */ /* 0x000fda0003f25270 */
[----:B0-----:R-:W-:Y:S05]  /*5ef0*/  @P1 BRA `(.L_x_111) ;  /* 0x0000000000041947 */ /* 0x001fea0003800000 */
[----:B------:R-:W-:Y:S01]  /*5f00*/  BPT.TRAP 0x1 ;  /* 0x000000040000795c */ /* 0x000fe20000300000 */
.L_x_111:
[----:B------:R-:W-:Y:S05]  /*5f10*/  @P0 BRA `(.L_x_112) ;  /* 0x0000000000040947 */ /* 0x000fea0003800000 */
[----:B------:R-:W-:Y:S01]  /*5f20*/  BPT.TRAP 0x1 ;  /* 0x000000040000795c */ /* 0x000fe20000300000 */
.L_x_112:
[--C-:B------:R-:W-:Y:S01]  /*5f30*/  IMAD R7, R6, 0x3000, R19.reuse ;  /* 0x0000300006077824 */ /* 0x100fe200078e0213 */
[----:B------:R-:W-:Y:S01]  /*5f40*/  R2UR UR9, R18 ;  /* 0x00000000120972ca */ /* 0x000fe200000e0000 */
[----:B------:R-:W-:Y:S01]  /*5f50*/  IMAD R19, R6, 0x800, R19 ;  /* 0x0000080006137824 */ /* 0x000fe200078e0213 */
[----:B------:R-:W-:Y:S01]  /*5f60*/  UIADD3 UR4, UP0, UR22, 0xf0, URZ ;  /* 0x000000f016047890 */ /* 0x000fe2000ff1e03f */
[----:B------:R-:W-:Y:S01]  /*5f70*/  VIADD R2, R2, 0xffffffff ;  /* 0xffffffff02027836 */ /* 0x000fe20000000000 */
[----:B------:R-:W-:Y:S01]  /*5f80*/  R2UR UR5, R7 ;  /* 0x00000000070572ca */ /* 0x000fe200000e0000 */
[----:B------:R-:W-:Y:S01]  /*5f90*/  UIADD3 UR24, UP1, UR22, 0x1f0, URZ ;  /* 0x000001f016187890 */ /* 0x000fe2000ff3e03f */
[----:B------:R-:W-:Y:S01]  /*5fa0*/  R2UR UR8, R19 ;  /* 0x00000000130872ca */ /* 0x000fe200000e0000 */
[----:B------:R-:W-:Y:S01]  /*5fb0*/  VIADD R6, R6, 0x1 ;  /* 0x0000000106067836 */ /* 0x000fe20000000000 */
[----:B------:R-:W-:Y:S01]  /*5fc0*/  R2UR UR11, R12 ;  /* 0x000000000c0b72ca */ /* 0x000fe200000e0000 */
[----:B------:R-:W-:Y:S01]  /*5fd0*/  UIADD3.X UR25, URZ, UR23, URZ, UP1, !UPT ;  /* 0x000000173f197290 */ /* 0x000fe20008ffe43f */
[----:B------:R-:W-:Y:S01]  /*5fe0*/  R2UR UR10, R20 ;  /* 0x00000000140a72ca */ /* 0x000fe200000e0000 */
[----:B------:R-:W-:Y:S01]  /*5ff0*/  UMOV UR6, 0x0 ;  /* 0x0000000000067882 */ /* 0x000fe20000000000 */
[----:B------:R-:W-:Y:S01]  /*6000*/  R2UR UR12, R9 ;  /* 0x00000000090c72ca */ /* 0x000fe200000e0000 */
[----:B------:R-:W-:Y:S01]  /*6010*/  UMOV UR7, 0x10000000 ;  /* 0x1000000000077882 */ /* 0x000fe20000000000 */
[----:B------:R-:W-:Y:S01]  /*6020*/  R2UR UR19, R16 ;  /* 0x00000000101372ca */ /* 0x000fe200000e0000 */
[----:B------:R-:W-:Y:S01]  /*6030*/  VIADD R20, R20, 0x40 ;  /* 0x0000004014147836 */ /* 0x000fe20000000000 */
[----:B------:R-:W-:Y:S01]  /*6040*/  ISETP.GT.AND P2, PT, R2, 0x1, PT ;  /* 0x000000010200780c */ /* 0x000fe20003f44270 */
[----:B------:R-:W-:Y:S01]  /*6050*/  UIADD3 UR14, UR5, 0x200, URZ ;  /* 0x00000200050e7890 */ /* 0x000fe2000fffe03f */
[----:B------:R-:W-:Y:S01]  /*6060*/  ISETP.NE.AND P1, PT, R6, 0x10, PT ;  /* 0x000000100600780c */ /* 0x000fe20003f25270 */
[----:B------:R-:W-:-:S02]  /*6070*/  UIADD3.X UR5, URZ, UR23, URZ, UP0, !UPT ;  /* 0x000000173f057290 */ /* 0x000fc400087fe43f */
[----:B------:R-:W-:Y:S01]  /*6080*/  UIADD3 UR15, UR8, 0x30200, URZ ;  /* 0x00030200080f7890 */ /* 0x000fe2000fffe03f */
[----:B------:R-:W-:Y:S02]  /*6090*/  SEL R8, RZ, 0x1, P1 ;  /* 0x00000001ff087807 */ /* 0x000fe40000800000 */
[----:B------:R-:W-:Y:S01]  /*60a0*/  UMOV UR8, UR14 ;  /* 0x0000000e00087c82 */ /* 0x000fe20008000000 */
[----:B------:R-:W-:Y:S02]  /*60b0*/  SEL R6, R6, RZ, P1 ;  /* 0x000000ff06067207 */ /* 0x000fe40000800000 */
[----:B------:R-:W-:Y:S01]  /*60c0*/  LOP3.LUT R3, R3, R8, RZ, 0x3c, !PT ;  /* 0x0000000803037212 */ /* 0x000fe200078e3cff */
[----:B------:R0:W-:Y:S02]  /*60d0*/  UTMALDG.3D [UR8], [UR4], desc[UR6] ;  /* 0x00000608040075b4 */ /* 0x0001e40008011000 */
[----:B0-----:R-:W-:Y:S01]  /*60e0*/  UMOV UR8, UR15 ;  /* 0x0000000f00087c82 */ /* 0x001fe20008000000 */
[----:B------:R-:W-:-:S02]  /*60f0*/  UMOV UR11, UR19 ;  /* 0x00000013000b7c82 */ /* 0x000fc40008000000 */
[----:B------:R0:W-:Y:S02]  /*6100*/  UTMALDG.3D [UR8], [UR24], desc[UR6] ;  /* 0x00000608180075b4 */ /* 0x0001e40008011000 */
[----:B0-----:R-:W-:Y:S05]  /*6110*/  @P2 BRA `(.L_x_113) ;  /* 0xfffffffc00482947 */ /* 0x001fea000383ffff */
.L_x_109:
[----:B------:R-:W-:Y:S05]  /*6120*/  BSYNC B1 ;  /* 0x0000000000017941 */ /* 0x000fea0003800000 */
.L_x_108:
[----:B------:R-:W-:Y:S01]  /*6130*/  LOP3.LUT P2, RZ, R14, 0xff, RZ, 0xc0, !PT ;  /* 0x000000ff0eff7812 */ /* 0x000fe2000784c0ff */
[----:B------:R-:W-:Y:S01]  /*6140*/  IMAD.IADD R10, R15, 0x1, R10 ;  /* 0x000000010f0a7824 */ /* 0x000fe200078e020a */
[----:B------:R-:W-:Y:S01]  /*6150*/  IADD3 R0, P5, R0, UR20, RZ ;  /* 0x0000001400007c10 */ /* 0x000fe2000ffbe0ff */
[----:B------:R-:W-:Y:S01]  /*6160*/  ULDC.64 UR4, c[0x0][0x650] ;  /* 0x0001940000047ab9 */ /* 0x000fe20000000a00 */
[----:B------:R-:W-:Y:S01]  /*6170*/  BSSY B1, `(.L_x_114) ;  /* 0x000006d000017945 */ /* 0x000fe20003800000 */
[----:B------:R-:W-:Y:S01]  /*6180*/  IMAD.MOV.U32 R12, RZ, RZ, -0x1 ;  /* 0xffffffffff0c7424 */ /* 0x000fe200078e00ff */
[----:B------:R-:W-:Y:S01]  /*6190*/  SHF.R.U32.HI R2, RZ, 0x4, R10 ;  /* 0x00000004ff027819 */ /* 0x000fe2000001160a */
[----:B------:R-:W-:Y:S01]  /*61a0*/  IMAD.MOV.U32 R16, RZ, RZ, -0x1 ;  /* 0xffffffffff107424 */ /* 0x000fe200078e00ff */
[----:B------:R-:W-:Y:S01]  /*61b0*/  ISETP.GT.U32.AND P1, PT, R10, 0xf, PT ;  /* 0x0000000f0a00780c */ /* 0x000fe20003f24070 */
[----:B------:R-:W-:Y:S01]  /*61c0*/  IMAD.MOV.U32 R9, RZ, RZ, -0x1 ;  /* 0xffffffffff097424 */ /* 0x000fe200078e00ff */
[----:B------:R-:W-:-:S02]  /*61d0*/  LOP3.LUT R2, R2, 0x1, RZ, 0xc0, !PT ;  /* 0x0000000102027812 */ /* 0x000fc400078ec0ff */
[----:B------:R-:W-:Y:S01]  /*61e0*/  ISETP.LT.U32.AND P1, PT, R15, 0x10, P1 ;  /* 0x000000100f00780c */ /* 0x000fe20000f21070 */
[----:B------:R-:W0:Y:S01]  /*61f0*/  @P2 S2R R6, SR_CgaCtaId ;  /* 0x0000000000062919 */ /* 0x000e220000008800 */
[----:B------:R-:W-:Y:S02]  /*6200*/  @P2 MOV R3, 0x400 ;  /* 0x0000040000032802 */ /* 0x000fe40000000f00 */
[----:B------:R-:W-:Y:S02]  /*6210*/  IADD3.X R5, R5, UR13, RZ, P5, !PT ;  /* 0x0000000d05057c10 */ /* 0x000fe4000affe4ff */
[----:B------:R-:W-:Y:S02]  /*6220*/  ISETP.GE.U32.AND P5, PT, R0, UR4, PT ;  /* 0x0000000400007c0c */ /* 0x000fe4000bfa6070 */
[----:B------:R-:W-:Y:S02]  /*6230*/  LOP3.LUT R10, R10, 0xf, RZ, 0xc0, !PT ;  /* 0x0000000f0a0a7812 */ /* 0x000fe400078ec0ff */
[----:B------:R-:W-:-:S02]  /*6240*/  PRMT R14, RZ, 0x7610, R14 ;  /* 0x00007610ff0e7816 */ /* 0x000fc4000000000e */
[----:B0-----:R-:W-:-:S04]  /*6250*/  @P2 LEA R3, R6, R3, 0x18 ;  /* 0x0000000306032211 */ /* 0x001fc800078ec0ff */
[----:B------:R0:W-:Y:S01]  /*6260*/  @P2 SYNCS.ARRIVE.TRANS64.A1T0 RZ, [R3+URZ+0x118], RZ ;  /* 0x000118ff03ff29a7 */ /* 0x0001e2000810003f */
[----:B------:R-:W-:Y:S02]  /*6270*/  ISETP.NE.U32.AND P2, PT, R2, 0x1, PT ;  /* 0x000000010200780c */ /* 0x000fe40003f45070 */
[----:B------:R-:W-:Y:S02]  /*6280*/  SEL R2, RZ, 0x1, !P1 ;  /* 0x00000001ff027807 */ /* 0x000fe40004800000 */
[----:B------:R-:W-:Y:S02]  /*6290*/  ISETP.GE.U32.AND.EX P1, PT, R5, UR5, PT, P5 ;  /* 0x0000000505007c0c */ /* 0x000fe4000bf26150 */
[----:B------:R-:W-:-:S04]  /*62a0*/  ISETP.GT.U32.AND P2, PT, R15, 0xf, !P2 ;  /* 0x0000000f0f00780c */ /* 0x000fc80005744070 */
[----:B0-----:R-:W-:-:S04]  /*62b0*/  SEL R3, RZ, 0x1, !P2 ;  /* 0x00000001ff037807 */ /* 0x001fc80005000000 */
[--C-:B------:R-:W-:Y:S02]  /*62c0*/  LOP3.LUT R11, R3, R11, R2.reuse, 0x96, !PT ;  /* 0x0000000b030b7212 */ /* 0x100fe400078e9602 */
[----:B------:R-:W-:Y:S01]  /*62d0*/  PRMT R2, RZ, 0x7610, R2 ;  /* 0x00007610ff027816 */ /* 0x000fe20000000002 */
[----:B------:R-:W-:Y:S06]  /*62e0*/  @P1 BRA `(.L_x_115) ;  /* 0x0000000400541947 */ /* 0x000fec0003800000 */
[----:B------:R-:W-:Y:S01]  /*62f0*/  ULDC.64 UR4, c[0x0][0x628] ;  /* 0x00018a0000047ab9 */ /* 0x000fe20000000a00 */
[----:B------:R-:W0:Y:S01]  /*6300*/  S2R R16, SR_CTAID.X ;  /* 0x0000000000107919 */ /* 0x000e220000002500 */
[----:B------:R-:W-:Y:S01]  /*6310*/  ISETP.NE.U32.AND P1, PT, RZ, UR4, PT ;  /* 0x00000004ff007c0c */ /* 0x000fe2000bf25070 */
[----:B------:R-:W-:Y:S01]  /*6320*/  ULDC UR7, c[0x0][0x630] ;  /* 0x00018c0000077ab9 */ /* 0x000fe20000000800 */
[----:B------:R-:W-:Y:S01]  /*6330*/  IMAD.MOV.U32 R2, RZ, RZ, R0 ;  /* 0x000000ffff027224 */ /* 0x000fe200078e0000 */
[----:B------:R-:W1:Y:S01]  /*6340*/  S2R R12, SR_CTAID.Y ;  /* 0x00000000000c7919 */ /* 0x000e620000002600 */
[----:B------:R-:W-:Y:S01]  /*6350*/  ISETP.NE.AND.EX P1, PT, RZ, UR5, PT, P1 ;  /* 0x00000005ff007c0c */ /* 0x000fe2000bf25310 */
[----:B------:R-:W-:-:S12]  /*6360*/  IMAD.MOV.U32 R3, RZ, RZ, R5 ;  /* 0x000000ffff037224 */ /* 0x000fd800078e0005 */
[----:B------:R-:W-:Y:S05]  /*6370*/  @!P1 BRA `(.L_x_116) ;  /* 0x0000000000289947 */ /* 0x000fea0003800000 */
[----:B------:R-:W-:Y:S02]  /*6380*/  ULDC UR6, c[0x0][0x634] ;  /* 0x00018d0000067ab9 */ /* 0x000fe40000000800 */
[----:B------:R-:W-:-:S05]  /*6390*/  IADD3 R9, P1, R0, UR6, RZ ;  /* 0x0000000600097c10 */ /* 0x000fca000ff3e0ff */
[----:B------:R-:W-:-:S04]  /*63a0*/  IMAD.X R19, RZ, RZ, R5, P1 ;  /* 0x000000ffff137224 */ /* 0x000fc800008e0605 */
[----:B------:R-:W-:-:S04]  /*63b0*/  IMAD.WIDE.U32 R6, R19, UR4, RZ ;  /* 0x0000000413067c25 */ /* 0x000fc8000f8e00ff */
[----:B------:R-:W-:-:S04]  /*63c0*/  IMAD.WIDE.U32 R6, P1, R9, UR5, R6 ;  /* 0x0000000509067c25 */ /* 0x000fc8000f820006 */
[----:B------:R-:W-:-:S04]  /*63d0*/  IMAD.WIDE.U32 R8, R9, UR4, RZ ;  /* 0x0000000409087c25 */ /* 0x000fc8000f8e00ff */
[----:B------:R-:W-:Y:S01]  /*63e0*/  IMAD.X R3, RZ, RZ, RZ, P1 ;  /* 0x000000ffff037224 */ /* 0x000fe200008e06ff */
[----:B------:R-:W-:Y:S01]  /*63f0*/  IADD3 RZ, P1, R9, R6, RZ ;  /* 0x0000000609ff7210 */ /* 0x000fe20007f3e0ff */
[----:B------:R-:W-:-:S04]  /*6400*/  IMAD.MOV.U32 R2, RZ, RZ, R7 ;  /* 0x000000ffff027224 */ /* 0x000fc800078e0007 */
[----:B------:R-:W-:-:S08]  /*6410*/  IMAD.WIDE.U32.X R2, R19, UR5, R2, P1 ;  /* 0x0000000513027c25 */ /* 0x000fd000088e0402 */
.L_x_116:
[--C-:B------:R-:W-:Y:S01]  /*6420*/  SHF.R.U64 R8, R2, UR7, R3.reuse ;  /* 0x0000000702087c19 */ /* 0x100fe20008001203 */
[----:B------:R-:W-:Y:S01]  /*6430*/  ULDC.64 UR4, c[0x0][0x620] ;  /* 0x0001880000047ab9 */ /* 0x000fe20000000a00 */
[----:B------:R-:W-:Y:S01]  /*6440*/  SHF.R.U32.HI R2, RZ, UR7, R3 ;  /* 0x00000007ff027c19 */ /* 0x000fe20008011603 */
[----:B------:R-:W-:Y:S01]  /*6450*/  IMAD.MOV.U32 R3, RZ, RZ, R5 ;  /* 0x000000ffff037224 */ /* 0x000fe200078e0005 */
[----:B------:R-:W-:Y:S01]  /*6460*/  IADD3 R7, P1, RZ, -R8, RZ ;  /* 0x80000008ff077210 */ /* 0x000fe20007f3e0ff */
[----:B------:R-:W2:Y:S01]  /*6470*/  LDC R25, c[0x0][0x144] ;  /* 0x00005100ff197b82 */ /* 0x000ea20000000800 */
[----:B0-----:R-:W-:Y:S01]  /*6480*/  I2FP.F32.U32 R9, R16 ;  /* 0x0000001000097245 */ /* 0x001fe20000201000 */
[----:B------:R-:W-:Y:S01]  /*6490*/  ULDC.64 UR8, c[0x0][0x640] ;  /* 0x0001900000087ab9 */ /* 0x000fe20000000a00 */
[----:B------:R-:W-:Y:S01]  /*64a0*/  ULDC UR6, c[0x0][0x608] ;  /* 0x0001820000067ab9 */ /* 0x000fe20000000800 */
[----:B------:R-:W-:Y:S01]  /*64b0*/  IMAD.X R2, RZ, RZ, ~R2, P1 ;  /* 0x000000ffff027224 */ /* 0x000fe200008e0e02 */
[----:B------:R-:W-:-:S03]  /*64c0*/  ISETP.NE.U32.AND P1, PT, RZ, UR8, PT ;  /* 0x00000008ff007c0c */ /* 0x000fc6000bf25070 */
[----:B------:R-:W-:Y:S01]  /*64d0*/  IMAD R6, R2, UR4, RZ ;  /* 0x0000000402067c24 */ /* 0x000fe2000f8e02ff */
[----:B------:R-:W0:Y:S01]  /*64e0*/  LDC R19, c[0x0][0x148] ;  /* 0x00005200ff137b82 */ /* 0x000e220000000800 */
[----:B------:R-:W-:Y:S01]  /*64f0*/  IMAD.MOV.U32 R2, RZ, RZ, R0 ;  /* 0x000000ffff027224 */ /* 0x000fe200078e0000 */
[----:B------:R-:W-:-:S03]  /*6500*/  ISETP.NE.AND.EX P1, PT, RZ, UR9, PT, P1 ;  /* 0x00000009ff007c0c */ /* 0x000fc6000bf25310 */
[----:B------:R-:W-:Y:S01]  /*6510*/  IMAD.WIDE.U32 R2, R7, UR4, R2 ;  /* 0x0000000407027c25 */ /* 0x000fe2000f8e0002 */
[----:B------:R-:W-:-:S03]  /*6520*/  ULDC UR4, c[0x0][0x150] ;  /* 0x0000540000047ab9 */ /* 0x000fc60000000800 */
[----:B------:R-:W-:Y:S02]  /*6530*/  IMAD R7, R7, UR5, R6 ;  /* 0x0000000507077c24 */ /* 0x000fe4000f8e0206 */
[----:B------:R-:W-:Y:S01]  /*6540*/  FMUL R6, R9, UR4 ;  /* 0x0000000409067c20 */ /* 0x000fe20008400000 */
[----:B------:R-:W-:Y:S01]  /*6550*/  ULDC UR4, c[0x0][0x618] ;  /* 0x0001860000047ab9 */ /* 0x000fe20000000800 */
[----:B------:R-:W-:Y:S01]  /*6560*/  ULDC UR5, c[0x0][0x154] ;  /* 0x0000550000057ab9 */ /* 0x000fe20000000800 */
[----:B------:R-:W-:-:S03]  /*6570*/  IMAD.IADD R3, R3, 0x1, R7 ;  /* 0x0000000103037824 */ /* 0x000fc600078e0207 */
[----:B------:R-:W3:Y:S02]  /*6580*/  F2I.U32.TRUNC.NTZ R6, R6 ;  /* 0x0000000600067305 */ /* 0x000ee4000020f000 */
[----:B------:R-:W-:Y:S02]  /*6590*/  SHF.R.U64 R9, R2, UR4, R3 ;  /* 0x0000000402097c19 */ /* 0x000fe40008001203 */
[----:B-1----:R-:W-:-:S05]  /*65a0*/  I2FP.F32.U32 R2, R12 ;  /* 0x0000000c00027245 */ /* 0x002fca0000201000 */
[----:B------:R-:W-:Y:S01]  /*65b0*/  FMUL R21, R2, UR5 ;  /* 0x0000000502157c20 */ /* 0x000fe20008400000 */
[----:B------:R-:W-:Y:S01]  /*65c0*/  SHF.R.U32.HI R2, RZ, UR4, R3 ;  /* 0x00000004ff027c19 */ /* 0x000fe20008011603 */
[----:B------:R-:W-:-:S03]  /*65d0*/  ULDC UR4, c[0x0][0x658] ;  /* 0x0001960000047ab9 */ /* 0x000fc60000000800 */
[--C-:B------:R-:W-:Y:S01]  /*65e0*/  SHF.R.U64 R20, R9, UR6, R2.reuse ;  /* 0x0000000609147c19 */ /* 0x100fe20008001202 */
[----:B------:R-:W1:Y:S01]  /*65f0*/  F2I.U32.TRUNC.NTZ R21, R21 ;  /* 0x0000001500157305 */ /* 0x000e62000020f000 */
[----:B------:R-:W-:Y:S01]  /*6600*/  SHF.R.U32.HI R3, RZ, UR6, R2 ;  /* 0x00000006ff037c19 */ /* 0x000fe20008011602 */
[----:B---3--:R-:W-:-:S03]  /*6610*/  IMAD.MOV R6, RZ, RZ, -R6 ;  /* 0x000000ffff067224 */ /* 0x008fc600078e0a06 */
[--C-:B------:R-:W-:Y:S01]  /*6620*/  SHF.R.U64 R18, R20, UR4, R3.reuse ;  /* 0x0000000414127c19 */ /* 0x100fe20008001203 */
[----:B--2---:R-:W-:Y:S01]  /*6630*/  IMAD R16, R25, R6, R16 ;  /* 0x0000000619107224 */ /* 0x004fe200078e0210 */
[----:B------:R-:W-:-:S03]  /*6640*/  SHF.R.U32.HI R23, RZ, UR4, R3 ;  /* 0x00000004ff177c19 */ /* 0x000fc60008011603 */
[----:B------:R-:W-:Y:S02]  /*6650*/  IMAD.MOV.U32 R2, RZ, RZ, R18 ;  /* 0x000000ffff027224 */ /* 0x000fe400078e0012 */
[----:B------:R-:W-:Y:S01]  /*6660*/  IMAD.MOV.U32 R3, RZ, RZ, R23 ;  /* 0x000000ffff037224 */ /* 0x000fe200078e0017 */
[----:B------:R-:W-:Y:S06]  /*6670*/  @!P1 BRA `(.L_x_117) ;  /* 0x0000000000289947 */ /* 0x000fec0003800000 */
[----:B------:R-:W-:Y:S02]  /*6680*/  ULDC UR4, c[0x0][0x64c] ;  /* 0x0001930000047ab9 */ /* 0x000fe40000000800 */
[----:B------:R-:W-:-:S05]  /*6690*/  IADD3 R3, P1, R18, UR4, RZ ;  /* 0x0000000412037c10 */ /* 0x000fca000ff3e0ff */
[----:B------:R-:W-:-:S04]  /*66a0*/  IMAD.X R23, RZ, RZ, R23, P1 ;  /* 0x000000ffff177224 */ /* 0x000fc800008e0617 */
[----:B------:R-:W-:-:S04]  /*66b0*/  IMAD.WIDE.U32 R6, R23, UR8, RZ ;  /* 0x0000000817067c25 */ /* 0x000fc8000f8e00ff */
[----:B------:R-:W-:-:S04]  /*66c0*/  IMAD.WIDE.U32 R6, P1, R3, UR9, R6 ;  /* 0x0000000903067c25 */ /* 0x000fc8000f820006 */
[----:B------:R-:W-:-:S04]  /*66d0*/  IMAD.WIDE.U32 R2, R3, UR8, RZ ;  /* 0x0000000803027c25 */ /* 0x000fc8000f8e00ff */
[----:B------:R-:W-:Y:S01]  /*66e0*/  IMAD.MOV.U32 R2, RZ, RZ, R7 ;  /* 0x000000ffff027224 */ /* 0x000fe200078e0007 */
[----:B------:R-:W-:Y:S01]  /*66f0*/  IADD3 RZ, P2, R3, R6, RZ ;  /* 0x0000000603ff7210 */ /* 0x000fe20007f5e0ff */
[----:B------:R-:W-:-:S04]  /*6700*/  IMAD.X R3, RZ, RZ, RZ, P1 ;  /* 0x000000ffff037224 */ /* 0x000fc800008e06ff */
[----:B------:R-:W-:-:S08]  /*6710*/  IMAD.WIDE.U32.X R2, R23, UR9, R2, P2 ;  /* 0x0000000917027c25 */ /* 0x000fd000090e0402 */
.L_x_117:
[----:B------:R-:W-:Y:S01]  /*6720*/  ULDC UR4, c[0x0][0x648] ;  /* 0x0001920000047ab9 */ /* 0x000fe20000000800 */
[----:B------:R-:W-:Y:S01]  /*6730*/  LOP3.LUT R20, R20, UR17, RZ, 0xc0, !PT ;  /* 0x0000001114147c12 */ /* 0x000fe2000f8ec0ff */
[----:B-1----:R-:W-:Y:S01]  /*6740*/  IMAD.MOV R21, RZ, RZ, -R21 ;  /* 0x000000ffff157224 */ /* 0x002fe200078e0a15 */
[----:B------:R-:W-:Y:S01]  /*6750*/  SHF.R.U64 R3, R2, UR4, R3 ;  /* 0x0000000402037c19 */ /* 0x000fe20008001203 */
[----:B------:R-:W-:Y:S01]  /*6760*/  ULDC UR4, c[0x0][0x638] ;  /* 0x00018e0000047ab9 */ /* 0x000fe20000000800 */
[----:B------:R-:W-:Y:S01]  /*6770*/  LOP3.LUT R9, R9, UR16, RZ, 0xc0, !PT ;  /* 0x0000001009097c12 */ /* 0x000fe2000f8ec0ff */
[----:B0-----:R-:W-:Y:S01]  /*6780*/  @P4 IMAD R16, R19, R21, R12 ;  /* 0x0000001513104224 */ /* 0x001fe200078e020c */
[----:B------:R-:W-:Y:S01]  /*6790*/  ULDC UR5, c[0x0][0x610] ;  /* 0x0001840000057ab9 */ /* 0x000fe20000000800 */
[----:B------:R-:W-:Y:S02]  /*67a0*/  IMAD.MOV R7, RZ, RZ, -R3 ;  /* 0x000000ffff077224 */ /* 0x000fe400078e0a03 */
[----:B------:R-:W-:-:S02]  /*67b0*/  IMAD R3, R3, UR18, R20 ;  /* 0x0000001203037c24 */ /* 0x000fc4000f8e0214 */
[----:B------:R-:W-:Y:S01]  /*67c0*/  IMAD R18, R7, UR4, R18 ;  /* 0x0000000407127c24 */ /* 0x000fe2000f8e0212 */
[----:B------:R-:W-:Y:S01]  /*67d0*/  ULDC UR4, c[0x0][0x600] ;  /* 0x0001800000047ab9 */ /* 0x000fe20000000800 */
[----:B------:R-:W-:Y:S02]  /*67e0*/  IMAD R12, R3, UR5, R16 ;  /* 0x00000005030c7c24 */ /* 0x000fe4000f8e0210 */
[----:B------:R-:W-:Y:S02]  /*67f0*/  IMAD R3, R18, UR4, R9 ;  /* 0x0000000412037c24 */ /* 0x000fe4000f8e0209 */
[----:B------:R-:W-:Y:S02]  /*6800*/  IMAD.MOV.U32 R2, RZ, RZ, 0x1 ;  /* 0x00000001ff027424 */ /* 0x000fe400078e00ff */
[----:B------:R-:W-:Y:S01]  /*6810*/  IMAD.MOV.U32 R9, RZ, RZ, R8 ;  /* 0x000000ffff097224 */ /* 0x000fe200078e0008 */
[----:B------:R-:W-:Y:S02]  /*6820*/  SEL R16, R3, R12, !P4 ;  /* 0x0000000c03107207 */ /* 0x000fe40006000000 */
[----:B------:R-:W-:-:S07]  /*6830*/  SEL R12, R12, R3, !P4 ;  /* 0x000000030c0c7207 */ /* 0x000fce0006000000 */
.L_x_115:
[----:B------:R-:W-:Y:S05]  /*6840*/  BSYNC B1 ;  /* 0x0000000000017941 */ /* 0x000fea0003800000 */
.L_x_114:
[----:B------:R-:W-:-:S13]  /*6850*/  LOP3.LUT P1, RZ, R2, 0xff, RZ, 0xc0, !PT ;  /* 0x000000ff02ff7812 */ /* 0x000fda000782c0ff */
[----:B------:R-:W-:Y:S05]  /*6860*/  @P1 BRA `(.L_x_118) ;  /* 0xfffffff400401947 */ /* 0x000fea000383ffff */
[----:B------:R-:W-:Y:S05]  /*6870*/  BSYNC B0 ;  /* 0x0000000000007941 */ /* 0x000fea0003800000 */
.L_x_106:
[----:B------:R-:W-:-:S03]  /*6880*/  UMOV UR4, 0xffffffff ;  /* 0xffffffff00047882 */ /* 0x000fc60000000000 */
[----:B------:R-:W-:Y:S05]  /*6890*/  BRA.DIV UR4, `(.L_x_119) ;  /* 0x0000000a04cc7947 */ /* 0x000fea000b800000 */
[----:B------:R-:W-:-:S13]  /*68a0*/  ELECT P0, URZ, PT ;  /* 0x00000000003f782f */ /* 0x000fda0003800000 */
.L_x_145:
[----:B------:R-:W-:Y:S04]  /*68b0*/  BSSY B0, `(.L_x_120) ;  /* 0x0000097000007945 */ /* 0x000fe80003800000 */
[----:B------:R-:W-:Y:S05]  /*68c0*/  @!P0 BRA `(.L_x_121) ;  /* 0x0000000800548947 */ /* 0x000fea0003800000 */
[----:B------:R-:W-:-:S04]  /*68d0*/  LOP3.LUT R4, R4, 0x2, RZ, 0xfc, !PT ;  /* 0x0000000204047812 */ /* 0x000fc800078efcff */
[----:B------:R-:W-:-:S13]  /*68e0*/  ISETP.NE.AND P0, PT, R4, 0x3, PT ;  /* 0x000000030400780c */ /* 0x000fda0003f05270 */
[----:B------:R-:W-:Y:S05]  /*68f0*/  @!P0 BRA `(.L_x_122) ;  /* 0x0000000000048947 */ /* 0x000fea0003800000 */
[----:B------:R-:W-:Y:S01]  /*6900*/  BPT.TRAP 0x1 ;  /* 0x000000040000795c */ /* 0x000fe20000300000 */
.L_x_122:
[----:B------:R-:W0:Y:S01]  /*6910*/  S2R R3, SR_CgaCtaId ;  /* 0x0000000000037919 */ /* 0x000e220000008800 */
[----:B------:R-:W-:Y:S02]  /*6920*/  MOV R0, 0x400 ;  /* 0x0000040000007802 */ /* 0x000fe40000000f00 */
[----:B------:R-:W-:Y:S02]  /*6930*/  SHF.L.U32 R2, R11, 0x1f, RZ ;  /* 0x0000001f0b027819 */ /* 0x000fe400000006ff */
[----:B0-----:R-:W-:-:S05]  /*6940*/  LEA R3, R3, R0, 0x18 ;  /* 0x0000000003037211 */ /* 0x001fca00078ec0ff */
[----:B------:R-:W-:-:S04]  /*6950*/  VIADD R3, R3, 0x80 ;  /* 0x0000008003037836 */ /* 0x000fc80000000000 */
[C---:B------:R-:W-:Y:S02]  /*6960*/  IMAD R5, R10.reuse, 0x8, R3 ;  /* 0x000000080a057824 */ /* 0x040fe400078e0203 */
[----:B------:R-:W-:Y:S02]  /*6970*/  VIADD R10, R10, 0x1 ;  /* 0x000000010a0a7836 */ /* 0x000fe40000000000 */
[----:B------:R-:W0:Y:S03]  /*6980*/  SYNCS.PHASECHK.TRANS64.TRYWAIT P0, [R5+URZ], R2 ;  /* 0x00000002050075a7 */ /* 0x000e26000800017f */
[----:B------:R-:W-:-:S04]  /*6990*/  ISETP.NE.AND P1, PT, R10, 0x10, PT ;  /* 0x000000100a00780c */ /* 0x000fc80003f25270 */
[----:B------:R-:W-:Y:S02]  /*69a0*/  SEL R0, RZ, 0x1, P1 ;  /* 0x00000001ff007807 */ /* 0x000fe40000800000 */
[----:B------:R-:W-:Y:S02]  /*69b0*/  SEL R10, R10, RZ, P1 ;  /* 0x000000ff0a0a7207 */ /* 0x000fe40000800000 */
[----:B------:R-:W-:-:S03]  /*69c0*/  LOP3.LUT R11, R11, R0, RZ, 0x3c, !PT ;  /* 0x000000000b0b7212 */ /* 0x000fc600078e3cff */
[----:B------:R-:W-:Y:S01]  /*69d0*/  IMAD R7, R10, 0x8, R3 ;  /* 0x000000080a077824 */ /* 0x000fe200078e0203 */
[----:B------:R-:W-:Y:S01]  /*69e0*/  SHF.L.U32 R4, R11, 0x1f, RZ ;  /* 0x0000001f0b047819 */ /* 0x000fe200000006ff */
[----:B0-----:R-:W-:Y:S06]  /*69f0*/  @!P0 BRA `(.L_x_123) ;  /* 0x0000000800988947 */ /* 0x001fec0003800000 */
.L_x_146:
[----:B------:R-:W1:Y:S01]  /*6a00*/  SYNCS.PHASECHK.TRANS64.TRYWAIT P0, [R7+URZ], R4 ;  /* 0x00000004070075a7 */ /* 0x000e62000800017f */
[----:B------:R-:W-:-:S05]  /*6a10*/  VIADD R0, R10, 0x1 ;  /* 0x000000010a007836 */ /* 0x000fca0000000000 */
[----:B------:R-:W-:-:S04]  /*6a20*/  ISETP.NE.AND P1, PT, R0, 0x10, PT ;  /* 0x000000100000780c */ /* 0x000fc80003f25270 */
[----:B0-----:R-:W-:Y:S02]  /*6a30*/  SEL R2, RZ, 0x1, P1 ;  /* 0x00000001ff027807 */ /* 0x001fe40000800000 */
[----:B------:R-:W-:Y:S02]  /*6a40*/  SEL R0, R0, RZ, P1 ;  /* 0x000000ff00007207 */ /* 0x000fe40000800000 */
[----:B------:R-:W-:-:S03]  /*6a50*/  LOP3.LUT R11, R11, R2, RZ, 0x3c, !PT ;  /* 0x000000020b0b7212 */ /* 0x000fc600078e3cff */
[----:B------:R-:W-:Y:S01]  /*6a60*/  IMAD R6, R0, 0x8, R3 ;  /* 0x0000000800067824 */ /* 0x000fe200078e0203 */
[----:B------:R-:W-:Y:S01]  /*6a70*/  SHF.L.U32 R5, R11, 0x1f, RZ ;  /* 0x0000001f0b057819 */ /* 0x000fe200000006ff */
[----:B-1----:R-:W-:Y:S06]  /*6a80*/  @!P0 BRA `(.L_x_124) ;  /* 0x0000000800888947 */ /* 0x002fec0003800000 */
.L_x_147:
[----:B------:R-:W1:Y:S01]  /*6a90*/  SYNCS.PHASECHK.TRANS64.TRYWAIT P0, [R6+URZ], R5 ;  /* 0x00000005060075a7 */ /* 0x000e62000800017f */
[----:B------:R-:W-:-:S05]  /*6aa0*/  VIADD R0, R0, 0x1 ;  /* 0x0000000100007836 */ /* 0x000fca0000000000 */
[----:B------:R-:W-:-:S04]  /*6ab0*/  ISETP.NE.AND P1, PT, R0, 0x10, PT ;  /* 0x000000100000780c */ /* 0x000fc80003f25270 */
[----:B------:R-:W-:Y:S02]  /*6ac0*/  SEL R2, RZ, 0x1, P1 ;  /* 0x00000001ff027807 */ /* 0x000fe40000800000 */
[----:B------:R-:W-:Y:S02]  /*6ad0*/  SEL R0, R0, RZ, P1 ;  /* 0x000000ff00007207 */ /* 0x000fe40000800000 */
[----:B------:R-:W-:-:S03]  /*6ae0*/  LOP3.LUT R11, R11, R2, RZ, 0x3c, !PT ;  /* 0x000000020b0b7212 */ /* 0x000fc600078e3cff */
[----:B0-----:R-:W-:Y:S01]  /*6af0*/  IMAD R7, R0, 0x8, R3 ;  /* 0x0000000800077824 */ /* 0x001fe200078e0203 */
[----:B------:R-:W-:Y:S01]  /*6b00*/  SHF.L.U32 R4, R11, 0x1f, RZ ;  /* 0x0000001f0b047819 */ /* 0x000fe200000006ff */
[----:B-1----:R-:W-:Y:S06]  /*6b10*/  @!P0 BRA `(.L_x_125) ;  /* 0x0000000800788947 */ /* 0x002fec0003800000 */
.L_x_148:
        /* <DEDUP_REMOVED lines=9> */
.L_x_149:
        /* <DEDUP_REMOVED lines=9> */
.L_x_150:
        /* <DEDUP_REMOVED lines=9> */
.L_x_151:
        /* <DEDUP_REMOVED lines=9> */
.L_x_152:
        /* <DEDUP_REMOVED lines=9> */
.L_x_153:
        /* <DEDUP_REMOVED lines=9> */
.L_x_154:
        /* <DEDUP_REMOVED lines=9> */
.L_x_155:
        /* <DEDUP_REMOVED lines=9> */
.L_x_156:
        /* <DEDUP_REMOVED lines=9> */
.L_x_157:
        /* <DEDUP_REMOVED lines=9> */
.L_x_158:
        /* <DEDUP_REMOVED lines=9> */
.L_x_159:
[----:B------:R-:W1:Y:S01]  /*7150*/  SYNCS.PHASECHK.TRANS64.TRYWAIT P0, [R6+URZ], R5 ;  /* 0x00000005060075a7 */ /* 0x000e62000800017f */
[----:B------:R-:W-:-:S05]  /*7160*/  VIADD R0, R0, 0x1 ;  /* 0x0000000100007836 */ /* 0x000fca0000000000 */
[----:B------:R-:W-:-:S04]  /*7170*/  ISETP.NE.AND P1, PT, R0, 0x10, PT ;  /* 0x000000100000780c */ /* 0x000fc80003f25270 */
[----:B------:R-:W-:Y:S02]  /*7180*/  SEL R2, RZ, 0x1, P1 ;  /* 0x00000001ff027807 */ /* 0x000fe40000800000 */
[----:B------:R-:W-:Y:S02]  /*7190*/  SEL R0, R0, RZ, P1 ;  /* 0x000000ff00007207 */ /* 0x000fe40000800000 */
[----:B------:R-:W-:Y:S01]  /*71a0*/  LOP3.LUT R2, R11, R2, RZ, 0x3c, !PT ;  /* 0x000000020b027212 */ /* 0x000fe200078e3cff */
[----:B-1----:R-:W-:Y:S06]  /*71b0*/  @!P0 BRA `(.L_x_137) ;  /* 0x0000000400c08947 */ /* 0x002fec0003800000 */
.L_x_160:
[----:B------:R-:W-:Y:S01]  /*71c0*/  IMAD R3, R0, 0x8, R3 ;  /* 0x0000000800037824 */ /* 0x000fe200078e0203 */
[----:B------:R-:W-:-:S07]  /*71d0*/  SHF.L.U32 R0, R2, 0x1f, RZ ;  /* 0x0000001f02007819 */ /* 0x000fce00000006ff */
.L_x_138:
[----:B--2---:R2:W3:Y:S02]  /*71e0*/  SYNCS.PHASECHK.TRANS64.TRYWAIT P0, [R3+URZ], R0 ;  /* 0x00000000030075a7 */ /* 0x0044e4000800017f */
[----:B---3--:R-:W-:Y:S05]  /*71f0*/  @!P0 NANOSLEEP.SYNCS 0x989680 ;  /* 0x009896800000895d */ /* 0x008fea0003900000 */
[----:B------:R-:W3:Y:S02]  /*7200*/  @!P0 SYNCS.PHASECHK.TRANS64 P0, [R3+URZ], R0 ;  /* 0x00000000030085a7 */ /* 0x000ee4000800007f */
[----:B---3--:R-:W-:Y:S05]  /*7210*/  @!P0 BRA `(.L_x_138) ;  /* 0xfffffffc00f08947 */ /* 0x008fea000383ffff */
.L_x_121:
[----:B------:R-:W-:Y:S05]  /*7220*/  BSYNC B0 ;  /* 0x0000000000007941 */ /* 0x000fea0003800000 */
.L_x_120:
[----:B------:R-:W-:Y:S05]  /*7230*/  EXIT ;  /* 0x000000000000794d */ /* 0x000fea0003800000 */
.L_x_18:
[----:B-1----:R-:W-:-:S04]  /*7240*/  IMAD.U32 R7, RZ, RZ, UR6 ;  /* 0x00000006ff077e24 */ /* 0x002fc8000f8e00ff */
[----:B------:R1:W3:Y:S03]  /*7250*/  SYNCS.PHASECHK.TRANS64.TRYWAIT P0, [R7+URZ], R6 ;  /* 0x00000006070075a7 */ /* 0x0002e6000800017f */
[----:B---3--:R-:W-:Y:S05]  /*7260*/  @!P0 NANOSLEEP.SYNCS 0x989680 ;  /* 0x009896800000895d */ /* 0x008fea0003900000 */
[----:B------:R-:W3:Y:S02]  /*7270*/  @!P0 SYNCS.PHASECHK.TRANS64 P0, [R7+URZ], R6 ;  /* 0x00000006070085a7 */ /* 0x000ee4000800007f */
[----:B---3--:R-:W-:Y:S05]  /*7280*/  @!P0 BRA `(.L_x_18) ;  /* 0xfffffffc00ec8947 */ /* 0x008fea000383ffff */
[----:B------:R-:W-:Y:S05]  /*7290*/  BRA `(.L_x_17) ;  /* 0xffffffa000a47947 */ /* 0x000fea000383ffff */
.L_x_24:
[----:B-1----:R-:W-:-:S04]  /*72a0*/  IMAD.U32 R8, RZ, RZ, UR12 ;  /* 0x0000000cff087e24 */ /* 0x002fc8000f8e00ff */
[----:B------:R1:W3:Y:S03]  /*72b0*/  SYNCS.PHASECHK.TRANS64.TRYWAIT P0, [R8+URZ], R7 ;  /* 0x00000007080075a7 */ /* 0x0002e6000800017f */
[----:B---3--:R-:W-:Y:S05]  /*72c0*/  @!P0 NANOSLEEP.SYNCS 0x989680 ;  /* 0x009896800000895d */ /* 0x008fea0003900000 */
[----:B------:R-:W3:Y:S02]  /*72d0*/  @!P0 SYNCS.PHASECHK.TRANS64 P0, [R8+URZ], R7 ;  /* 0x00000007080085a7 */ /* 0x000ee4000800007f */
[----:B---3--:R-:W-:Y:S05]  /*72e0*/  @!P0 BRA `(.L_x_24) ;  /* 0xfffffffc00ec8947 */ /* 0x008fea000383ffff */
[----:B------:R-:W-:Y:S05]  /*72f0*/  BRA `(.L_x_23) ;  /* 0xffffffa800507947 */ /* 0x000fea000383ffff */
.L_x_107:
[----:B------:R-:W-:Y:S01]  /*7300*/  BSSY B1, `(.L_x_139) ;  /* 0x0000006000017945 */ /* 0x000fe20003800000 */
[----:B------:R-:W-:-:S07]  /*7310*/  IMAD.MOV.U32 R2, RZ, RZ, -0x1 ;  /* 0xffffffffff027424 */ /* 0x000fce00078e00ff */
[----:B------:R-:W-:Y:S05]  /*7320*/  WARPSYNC.COLLECTIVE R2, `(.L_x_140) ;  /* 0x00000000020c7348 */ /* 0x000fea0003c00000 */
[----:B------:R-:W-:Y:S02]  /*7330*/  ELECT P1, UR62, PT ;  /* 0x00000000003e782f */ /* 0x000fe40003820000 */
[----:B------:R-:W-:Y:S01]  /*7340*/  MOV R2, UR62 ;  /* 0x0000003e00027c02 */ /* 0x000fe20008000f00 */
[----:B------:R-:W-:Y:S10]  /*7350*/  ENDCOLLECTIVE ;  /* 0x000000000000791b */ /* 0x000ff40003800000 */
.L_x_140:
[----:B------:R-:W-:Y:S05]  /*7360*/  BSYNC B1 ;  /* 0x0000000000017941 */ /* 0x000fea0003800000 */
.L_x_139:
[----:B------:R-:W-:Y:S05]  /*7370*/  BRA `(.L_x_141) ;  /* 0xffffffe800887947 */ /* 0x000fea000383ffff */
.L_x_110:
[----:B-1----:R1:W2:Y:S02]  /*7380*/  SYNCS.PHASECHK.TRANS64.TRYWAIT P1, [R18+URZ+0x80], R7 ;  /* 0x00008007120075a7 */ /* 0x0022a4000802017f */
[----:B--2---:R-:W-:Y:S05]  /*7390*/  @!P1 NANOSLEEP.SYNCS 0x989680 ;  /* 0x009896800000995d */ /* 0x004fea0003900000 */
[----:B------:R-:W2:Y:S02]  /*73a0*/  @!P1 SYNCS.PHASECHK.TRANS64 P1, [R18+URZ+0x80], R7 ;  /* 0x00008007120095a7 */ /* 0x000ea4000802007f */
[----:B--2---:R-:W-:Y:S05]  /*73b0*/  @!P1 BRA `(.L_x_110) ;  /* 0xfffffffc00f09947 */ /* 0x004fea000383ffff */
[----:B------:R-:W-:Y:S05]  /*73c0*/  BRA `(.L_x_142) ;  /* 0xffffffe800bc7947 */ /* 0x000fea000383ffff */
.L_x_119:
[----:B------:R-:W-:Y:S01]  /*73d0*/  BSSY B0, `(.L_x_143) ;  /* 0x0000006000007945 */ /* 0x000fe20003800000 */
[----:B------:R-:W-:-:S07]  /*73e0*/  IMAD.MOV.U32 R2, RZ, RZ, -0x1 ;  /* 0xffffffffff027424 */ /* 0x000fce00078e00ff */
[----:B------:R-:W-:Y:S05]  /*73f0*/  WARPSYNC.COLLECTIVE R2, `(.L_x_144) ;  /* 0x00000000020c7348 */ /* 0x000fea0003c00000 */
[----:B------:R-:W-:Y:S02]  /*7400*/  ELECT P1, UR62, PT ;  /* 0x00000000003e782f */ /* 0x000fe40003820000 */
[----:B------:R-:W-:Y:S01]  /*7410*/  MOV R2, UR62 ;  /* 0x0000003e00027c02 */ /* 0x000fe20008000f00 */
[----:B------:R-:W-:Y:S10]  /*7420*/  ENDCOLLECTIVE ;  /* 0x000000000000791b */ /* 0x000ff40003800000 */
.L_x_144:
[----:B------:R-:W-:Y:S05]  /*7430*/  BSYNC B0 ;  /* 0x0000000000007941 */ /* 0x000fea0003800000 */
.L_x_143:
[----:B------:R-:W-:Y:S01]  /*7440*/  PLOP3.LUT P0, PT, P1, PT, PT, 0x80, 0x0 ;  /* 0x000000000000781c */ /* 0x000fe20000f0f070 */
[----:B------:R-:W-:-:S12]  /*7450*/  BRA `(.L_x_145) ;  /* 0xfffffff400147947 */ /* 0x000fd8000383ffff */
.L_x_123:
[----:B0-----:R0:W1:Y:S02]  /*7460*/  SYNCS.PHASECHK.TRANS64.TRYWAIT P0, [R5+URZ], R2 ;  /* 0x00000002050075a7 */ /* 0x001064000800017f */
[----:B-1----:R-:W-:Y:S05]  /*7470*/  @!P0 NANOSLEEP.SYNCS 0x989680 ;  /* 0x009896800000895d */ /* 0x002fea0003900000 */
[----:B------:R-:W1:Y:S02]  /*7480*/  @!P0 SYNCS.PHASECHK.TRANS64 P0, [R5+URZ], R2 ;  /* 0x00000002050085a7 */ /* 0x000e64000800007f */
[----:B-1----:R-:W-:Y:S05]  /*7490*/  @!P0 BRA `(.L_x_123) ;  /* 0xfffffffc00f08947 */ /* 0x002fea000383ffff */
[----:B------:R-:W-:Y:S05]  /*74a0*/  BRA `(.L_x_146) ;  /* 0xfffffff400547947 */ /* 0x000fea000383ffff */
.L_x_124:
[----:B0-----:R0:W1:Y:S02]  /*74b0*/  SYNCS.PHASECHK.TRANS64.TRYWAIT P0, [R7+URZ], R4 ;  /* 0x00000004070075a7 */ /* 0x001064000800017f */
[----:B-1----:R-:W-:Y:S05]  /*74c0*/  @!P0 NANOSLEEP.SYNCS 0x989680 ;  /* 0x009896800000895d */ /* 0x002fea0003900000 */
[----:B------:R-:W1:Y:S02]  /*74d0*/  @!P0 SYNCS.PHASECHK.TRANS64 P0, [R7+URZ], R4 ;  /* 0x00000004070085a7 */ /* 0x000e64000800007f */
[----:B-1----:R-:W-:Y:S05]  /*74e0*/  @!P0 BRA `(.L_x_124) ;  /* 0xfffffffc00f08947 */ /* 0x002fea000383ffff */
[----:B------:R-:W-:Y:S05]  /*74f0*/  BRA `(.L_x_147) ;  /* 0xfffffff400647947 */ /* 0x000fea000383ffff */
.L_x_125:
[----:B0-----:R0:W1:Y:S02]  /*7500*/  SYNCS.PHASECHK.TRANS64.TRYWAIT P0, [R6+URZ], R5 ;  /* 0x00000005060075a7 */ /* 0x001064000800017f */
[----:B-1----:R-:W-:Y:S05]  /*7510*/  @!P0 NANOSLEEP.SYNCS 0x989680 ;  /* 0x009896800000895d */ /* 0x002fea0003900000 */
[----:B------:R-:W1:Y:S02]  /*7520*/  @!P0 SYNCS.PHASECHK.TRANS64 P0, [R6+URZ], R5 ;  /* 0x00000005060085a7 */ /* 0x000e64000800007f */
[----:B-1----:R-:W-:Y:S05]  /*7530*/  @!P0 BRA `(.L_x_125) ;  /* 0xfffffffc00f08947 */ /* 0x002fea000383ffff */
[----:B------:R-:W-:Y:S05]  /*7540*/  BRA `(.L_x_148) ;  /* 0xfffffff400747947 */ /* 0x000fea000383ffff */
.L_x_126:
[----:B0-----:R0:W1:Y:S02]  /*7550*/  SYNCS.PHASECHK.TRANS64.TRYWAIT P0, [R7+URZ], R4 ;  /* 0x00000004070075a7 */ /* 0x001064000800017f */
[----:B-1----:R-:W-:Y:S05]  /*7560*/  @!P0 NANOSLEEP.SYNCS 0x989680 ;  /* 0x009896800000895d */ /* 0x002fea0003900000 */
[----:B------:R-:W1:Y:S02]  /*7570*/  @!P0 SYNCS.PHASECHK.TRANS64 P0, [R7+URZ], R4 ;  /* 0x00000004070085a7 */ /* 0x000e64000800007f */
[----:B-1----:R-:W-:Y:S05]  /*7580*/  @!P0 BRA `(.L_x_126) ;  /* 0xfffffffc00f08947 */ /* 0x002fea000383ffff */
[----:B------:R-:W-:Y:S05]  /*7590*/  BRA `(.L_x_149) ;  /* 0xfffffff400847947 */ /* 0x000fea000383ffff */
.L_x_127:
[----:B0-----:R0:W1:Y:S02]  /*75a0*/  SYNCS.PHASECHK.TRANS64.TRYWAIT P0, [R6+URZ], R5 ;  /* 0x00000005060075a7 */ /* 0x001064000800017f */
[----:B-1----:R-:W-:Y:S05]  /*75b0*/  @!P0 NANOSLEEP.SYNCS 0x989680 ;  /* 0x009896800000895d */ /* 0x002fea0003900000 */
[----:B------:R-:W1:Y:S02]  /*75c0*/  @!P0 SYNCS.PHASECHK.TRANS64 P0, [R6+URZ], R5 ;  /* 0x00000005060085a7 */ /* 0x000e64000800007f */
[----:B-1----:R-:W-:Y:S05]  /*75d0*/  @!P0 BRA `(.L_x_127) ;  /* 0xfffffffc00f08947 */ /* 0x002fea000383ffff */
[----:B------:R-:W-:Y:S05]  /*75e0*/  BRA `(.L_x_150) ;  /* 0xfffffff400947947 */ /* 0x000fea000383ffff */
.L_x_128:
[----:B0-----:R0:W1:Y:S02]  /*75f0*/  SYNCS.PHASECHK.TRANS64.TRYWAIT P0, [R7+URZ], R4 ;  /* 0x00000004070075a7 */ /* 0x001064000800017f */
[----:B-1----:R-:W-:Y:S05]  /*7600*/  @!P0 NANOSLEEP.SYNCS 0x989680 ;  /* 0x009896800000895d */ /* 0x002fea0003900000 */
[----:B------:R-:W1:Y:S02]  /*7610*/  @!P0 SYNCS.PHASECHK.TRANS64 P0, [R7+URZ], R4 ;  /* 0x00000004070085a7 */ /* 0x000e64000800007f */
[----:B-1----:R-:W-:Y:S05]  /*7620*/  @!P0 BRA `(.L_x_128) ;  /* 0xfffffffc00f08947 */ /* 0x002fea000383ffff */
[----:B------:R-:W-:Y:S05]  /*7630*/  BRA `(.L_x_151) ;  /* 0xfffffff400a47947 */ /* 0x000fea000383ffff */
.L_x_129:
[----:B0-----:R0:W1:Y:S02]  /*7640*/  SYNCS.PHASECHK.TRANS64.TRYWAIT P0, [R6+URZ], R5 ;  /* 0x00000005060075a7 */ /* 0x001064000800017f */
[----:B-1----:R-:W-:Y:S05]  /*7650*/  @!P0 NANOSLEEP.SYNCS 0x989680 ;  /* 0x009896800000895d */ /* 0x002fea0003900000 */
[----:B------:R-:W1:Y:S02]  /*7660*/  @!P0 SYNCS.PHASECHK.TRANS64 P0, [R6+URZ], R5 ;  /* 0x00000005060085a7 */ /* 0x000e64000800007f */
[----:B-1----:R-:W-:Y:S05]  /*7670*/  @!P0 BRA `(.L_x_129) ;  /* 0xfffffffc00f08947 */ /* 0x002fea000383ffff */
[----:B------:R-:W-:Y:S05]  /*7680*/  BRA `(.L_x_152) ;  /* 0xfffffff400b47947 */ /* 0x000fea000383ffff */
.L_x_130:
[----:B0-----:R0:W1:Y:S02]  /*7690*/  SYNCS.PHASECHK.TRANS64.TRYWAIT P0, [R7+URZ], R4 ;  /* 0x00000004070075a7 */ /* 0x001064000800017f */
[----:B-1----:R-:W-:Y:S05]  /*76a0*/  @!P0 NANOSLEEP.SYNCS 0x989680 ;  /* 0x009896800000895d */ /* 0x002fea0003900000 */
[----:B------:R-:W1:Y:S02]  /*76b0*/  @!P0 SYNCS.PHASECHK.TRANS64 P0, [R7+URZ], R4 ;  /* 0x00000004070085a7 */ /* 0x000e64000800007f */
[----:B-1----:R-:W-:Y:S05]  /*76c0*/  @!P0 BRA `(.L_x_130) ;  /* 0xfffffffc00f08947 */ /* 0x002fea000383ffff */
[----:B------:R-:W-:Y:S05]  /*76d0*/  BRA `(.L_x_153) ;  /* 0xfffffff400c47947 */ /* 0x000fea000383ffff */
.L_x_131:
[----:B0-----:R0:W1:Y:S02]  /*76e0*/  SYNCS.PHASECHK.TRANS64.TRYWAIT P0, [R6+URZ], R5 ;  /* 0x00000005060075a7 */ /* 0x001064000800017f */
[----:B-1----:R-:W-:Y:S05]  /*76f0*/  @!P0 NANOSLEEP.SYNCS 0x989680 ;  /* 0x009896800000895d */ /* 0x002fea0003900000 */
[----:B------:R-:W1:Y:S02]  /*7700*/  @!P0 SYNCS.PHASECHK.TRANS64 P0, [R6+URZ], R5 ;  /* 0x00000005060085a7 */ /* 0x000e64000800007f */
[----:B-1----:R-:W-:Y:S05]  /*7710*/  @!P0 BRA `(.L_x_131) ;  /* 0xfffffffc00f08947 */ /* 0x002fea000383ffff */
[----:B------:R-:W-:Y:S05]  /*7720*/  BRA `(.L_x_154) ;  /* 0xfffffff400d47947 */ /* 0x000fea000383ffff */
.L_x_132:
[----:B0-----:R0:W1:Y:S02]  /*7730*/  SYNCS.PHASECHK.TRANS64.TRYWAIT P0, [R7+URZ], R4 ;  /* 0x00000004070075a7 */ /* 0x001064000800017f */
[----:B-1----:R-:W-:Y:S05]  /*7740*/  @!P0 NANOSLEEP.SYNCS 0x989680 ;  /* 0x009896800000895d */ /* 0x002fea0003900000 */
[----:B------:R-:W1:Y:S02]  /*7750*/  @!P0 SYNCS.PHASECHK.TRANS64 P0, [R7+URZ], R4 ;  /* 0x00000004070085a7 */ /* 0x000e64000800007f */
[----:B-1----:R-:W-:Y:S05]  /*7760*/  @!P0 BRA `(.L_x_132) ;  /* 0xfffffffc00f08947 */ /* 0x002fea000383ffff */
[----:B------:R-:W-:Y:S05]  /*7770*/  BRA `(.L_x_155) ;  /* 0xfffffff400e47947 */ /* 0x000fea000383ffff */
.L_x_133:
[----:B0-----:R0:W1:Y:S02]  /*7780*/  SYNCS.PHASECHK.TRANS64.TRYWAIT P0, [R6+URZ], R5 ;  /* 0x00000005060075a7 */ /* 0x001064000800017f */
[----:B-1----:R-:W-:Y:S05]  /*7790*/  @!P0 NANOSLEEP.SYNCS 0x989680 ;  /* 0x009896800000895d */ /* 0x002fea0003900000 */
[----:B------:R-:W1:Y:S02]  /*77a0*/  @!P0 SYNCS.PHASECHK.TRANS64 P0, [R6+URZ], R5 ;  /* 0x00000005060085a7 */ /* 0x000e64000800007f */
[----:B-1----:R-:W-:Y:S05]  /*77b0*/  @!P0 BRA `(.L_x_133) ;  /* 0xfffffffc00f08947 */ /* 0x002fea000383ffff */
[----:B------:R-:W-:Y:S05]  /*77c0*/  BRA `(.L_x_156) ;  /* 0xfffffff400f47947 */ /* 0x000fea000383ffff */
.L_x_134:
[----:B0-----:R0:W1:Y:S02]  /*77d0*/  SYNCS.PHASECHK.TRANS64.TRYWAIT P0, [R7+URZ], R4 ;  /* 0x00000004070075a7 */ /* 0x001064000800017f */
[----:B-1----:R-:W-:Y:S05]  /*77e0*/  @!P0 NANOSLEEP.SYNCS 0x989680 ;  /* 0x009896800000895d */ /* 0x002fea0003900000 */
[----:B------:R-:W1:Y:S02]  /*77f0*/  @!P0 SYNCS.PHASECHK.TRANS64 P0, [R7+URZ], R4 ;  /* 0x00000004070085a7 */ /* 0x000e64000800007f */
[----:B-1----:R-:W-:Y:S05]  /*7800*/  @!P0 BRA `(.L_x_134) ;  /* 0xfffffffc00f08947 */ /* 0x002fea000383ffff */
[----:B------:R-:W-:Y:S05]  /*7810*/  BRA `(.L_x_157) ;  /* 0xfffffff800047947 */ /* 0x000fea000383ffff */
.L_x_135:
[----:B0-----:R0:W1:Y:S02]  /*7820*/  SYNCS.PHASECHK.TRANS64.TRYWAIT P0, [R6+URZ], R5 ;  /* 0x00000005060075a7 */ /* 0x001064000800017f */
[----:B-1----:R-:W-:Y:S05]  /*7830*/  @!P0 NANOSLEEP.SYNCS 0x989680 ;  /* 0x009896800000895d */ /* 0x002fea0003900000 */
[----:B------:R-:W1:Y:S02]  /*7840*/  @!P0 SYNCS.PHASECHK.TRANS64 P0, [R6+URZ], R5 ;  /* 0x00000005060085a7 */ /* 0x000e64000800007f */
[----:B-1----:R-:W-:Y:S05]  /*7850*/  @!P0 BRA `(.L_x_135) ;  /* 0xfffffffc00f08947 */ /* 0x002fea000383ffff */
[----:B------:R-:W-:Y:S05]  /*7860*/  BRA `(.L_x_158) ;  /* 0xfffffff800147947 */ /* 0x000fea000383ffff */
.L_x_136:
[----:B0-----:R0:W1:Y:S02]  /*7870*/  SYNCS.PHASECHK.TRANS64.TRYWAIT P0, [R7+URZ], R4 ;  /* 0x00000004070075a7 */ /* 0x001064000800017f */
[----:B-1----:R-:W-:Y:S05]  /*7880*/  @!P0 NANOSLEEP.SYNCS 0x989680 ;  /* 0x009896800000895d */ /* 0x002fea0003900000 */
[----:B------:R-:W1:Y:S02]  /*7890*/  @!P0 SYNCS.PHASECHK.TRANS64 P0, [R7+URZ], R4 ;  /* 0x00000004070085a7 */ /* 0x000e64000800007f */
[----:B-1----:R-:W-:Y:S05]  /*78a0*/  @!P0 BRA `(.L_x_136) ;  /* 0xfffffffc00f08947 */ /* 0x002fea000383ffff */
[----:B------:R-:W-:Y:S05]  /*78b0*/  BRA `(.L_x_159) ;  /* 0xfffffff800247947 */ /* 0x000fea000383ffff */
.L_x_137:
[----:B-1----:R1:W2:Y:S02]  /*78c0*/  SYNCS.PHASECHK.TRANS64.TRYWAIT P0, [R6+URZ], R5 ;  /* 0x00000005060075a7 */ /* 0x0022a4000800017f */
[----:B--2---:R-:W-:Y:S05]  /*78d0*/  @!P0 NANOSLEEP.SYNCS 0x989680 ;  /* 0x009896800000895d */ /* 0x004fea0003900000 */
[----:B------:R-:W2:Y:S02]  /*78e0*/  @!P0 SYNCS.PHASECHK.TRANS64 P0, [R6+URZ], R5 ;  /* 0x00000005060085a7 */ /* 0x000ea4000800007f */
[----:B--2---:R-:W-:Y:S05]  /*78f0*/  @!P0 BRA `(.L_x_137) ;  /* 0xfffffffc00f08947 */ /* 0x004fea000383ffff */
[----:B------:R-:W-:Y:S05]  /*7900*/  BRA `(.L_x_160) ;  /* 0xfffffff8002c7947 */ /* 0x000fea000383ffff */
.L_x_161:
[----:B------:R-:W-:-:S00]  /*7910*/  BRA `(.L_x_161) ;  /* 0xfffffffc00fc7947 */ /* 0x000fc0000383ffff */
[----:B------:R-:W-:-:S00]  /*7920*/  NOP ;  /* 0x0000000000007918 */ /* 0x000fc00000000000 */
        /* <DEDUP_REMOVED lines=13> */
.L_x_162:


//--------------------- .nv.shared._ZN7cutlass13device_kernelINS_4gemm6kernel13GemmUniversalIN4cute5tupleIJiiiiEEENS1_10collective13CollectiveMmaINS1_37MainloopSm90TmaGmmaWarpSpecializedFP8ILi16ENS5_IJNS4_1CILi1EEESB_SB_EEENS1_35KernelTmaWarpSpecializedCooperativeEEENS5_IJNSA_ILi192EEENSA_ILi32EEENSA_ILi64EEEEEENS_12float_e4m3_tENS5_IJlSB_lEEESJ_SK_NS4_8TiledMMAINS4_8MMA_AtomIJNS4_4SM904GMMA30MMA_64x32x32_F32E4M3E4M3_SS_TNILNSO_7ScaleInE1ELSQ_1EEEEEENS4_6LayoutINS5_IJNSA_ILi2EEESB_SB_EEENS5_IJSB_NSA_ILi0EEESW_EEEEENS5_IJNS4_10UnderscoreESZ_SZ_EEEEENS4_13SM90_TMA_LOADENS4_14ComposedLayoutINS4_7SwizzleILi2ELi4ELi3EEENS4_18smem_ptr_flag_bitsILi8EEENST_INS5_IJNSA_ILi8EEESH_EEENS5_IJSH_SB_EEEEEEEvNS4_8identityES12_S1C_vS1D_EENS_8epilogue10collective6detail29Sm90TmaWarpSpecializedAdapterINS1G_15DefaultEpilogueISJ_SK_SK_NS1F_6thread17LinearCombinationISJ_Li1EffLNS1K_9ScaleType4KindE0ELNS_15FloatRoundStyleE2ESJ_EENS1_15EpilogueDefaultEEEEEvvEEEEvNT_6ParamsE --------------------------
	.section	.nv.shared._ZN7cutlass13device_kernelINS_4gemm6kernel13GemmUniversalIN4cute5tupleIJiiiiEEENS1_10collective13CollectiveMmaINS1_37MainloopSm90TmaGmmaWarpSpecializedFP8ILi16ENS5_IJNS4_1CILi1EEESB_SB_EEENS1_35KernelTmaWarpSpecializedCooperativeEEENS5_IJNSA_ILi192EEENSA_ILi32EEENSA_ILi64EEEEEENS_12float_e4m3_tENS5_IJlSB_lEEESJ_SK_NS4_8TiledMMAINS4_8MMA_AtomIJNS4_4SM904GMMA30MMA_64x32x32_F32E4M3E4M3_SS_TNILNSO_7ScaleInE1ELSQ_1EEEEEENS4_6LayoutINS5_IJNSA_ILi2EEESB_SB_EEENS5_IJSB_NSA_ILi0EEESW_EEEEENS5_IJNS4_10UnderscoreESZ_SZ_EEEEENS4_13SM90_TMA_LOADENS4_14ComposedLayoutINS4_7SwizzleILi2ELi4ELi3EEENS4_18smem_ptr_flag_bitsILi8EEENST_INS5_IJNSA_ILi8EEESH_EEENS5_IJSH_SB_EEEEEEEvNS4_8identityES12_S1C_vS1D_EENS_8epilogue10collective6detail29Sm90TmaWarpSpecializedAdapterINS1G_15DefaultEpilogueISJ_SK_SK_NS1F_6thread17LinearCombinationISJ_Li1EffLNS1K_9ScaleType4KindE0ELNS_15FloatRoundStyleE2ESJ_EENS1_15EpilogueDefaultEEEEEvvEEEEvNT_6ParamsE,"aw",@nobits
	.sectionflags	@""
	.align	16
	.zero		1024


//--------------------- .nv.shared.reserved.0     --------------------------
	.section	.nv.shared.reserved.0,"aw",@nobits
	.weak		__nv_reservedSMEM_offset_0_alias
	.size		__nv_reservedSMEM_offset_0_alias, 0, 0
	.other		__nv_reservedSMEM_offset_0_alias,@"STO_CUDA_RESERVED_SHARED STV_DEFAULT"
__nv_reservedSMEM_offset_0_alias:
	.zero		0


//--------------------- .nv.global                --------------------------
	.section	.nv.global,"aw",@nobits
.nv.global:
	.type		_ZN40_INTERNAL_e6a4efb4_4_k_cu_395db607_125984cute1_E,@object
	.size		_ZN40_INTERNAL_e6a4efb4_4_k_cu_395db607_125984cute1_E,(_ZN40_INTERNAL_e6a4efb4_4_k_cu_395db607_125984cuda3std3__45__cpo6cbeginE - _ZN40_INTERNAL_e6a4efb4_4_k_cu_395db607_125984cute1_E)
_ZN40_INTERNAL_e6a4efb4_4_k_cu_395db607_125984cute1_E:
	.zero		1
	.type		_ZN40_INTERNAL_e6a4efb4_4_k_cu_395db607_125984cuda3std3__45__cpo6cbeginE,@object
	.size		_ZN40_INTERNAL_e6a4efb4_4_k_cu_395db607_125984cuda3std3__45__cpo6cbeginE,(_ZN40_INTERNAL_e6a4efb4_4_k_cu_395db607_125984cuda3std3__48in_placeE - _ZN40_INTERNAL_e6a4efb4_4_k_cu_395db607_125984cuda3std3__45__cpo6cbeginE)
_ZN40_INTERNAL_e6a4efb4_4_k_cu_395db607_125984cuda3std3__45__cpo6cbeginE:
	.zero		1
	.type		_ZN40_INTERNAL_e6a4efb4_4_k_cu_395db607_125984cuda3std3__48in_placeE,@object
	.size		_ZN40_INTERNAL_e6a4efb4_4_k_cu_395db607_125984cuda3std3__48in_placeE,(_ZN40_INTERNAL_e6a4efb4_4_k_cu_395db607_125984cuda3std6ranges3__45__cpo9iter_moveE - _ZN40_INTERNAL_e6a4efb4_4_k_cu_395db607_125984cuda3std3__48in_placeE)
_ZN40_INTERNAL_e6a4efb4_4_k_cu_395db607_125984cuda3std3__48in_placeE:
	.zero		1
	.type		_ZN40_INTERNAL_e6a4efb4_4_k_cu_395db607_125984cuda3std6ranges3__45__cpo9iter_moveE,@object
	.size		_ZN40_INTERNAL_e6a4efb4_4_k_cu_395db607_125984cuda3std6ranges3__45__cpo9iter_moveE,(_ZN40_INTERNAL_e6a4efb4_4_k_cu_395db607_125984cuda3std3__45__cpo5beginE - _ZN40_INTERNAL_e6a4efb4_4_k_cu_395db607_125984cuda3std6ranges3__45__cpo9iter_moveE)
_ZN40_INTERNAL_e6a4efb4_4_k_cu_395db607_125984cuda3std6ranges3__45__cpo9iter_moveE:
	.zero		1
	.type		_ZN40_INTERNAL_e6a4efb4_4_k_cu_395db607_125984cuda3std3__45__cpo5beginE,@object
	.size		_ZN40_INTERNAL_e6a4efb4_4_k_cu_395db607_125984cuda3std3__45__cpo5beginE,(_ZN40_INTERNAL_e6a4efb4_4_k_cu_395db607_125984cuda3std3__442_GLOBAL__N__e6a4efb4_4_k_cu_395db607_125986ignoreE - _ZN40_INTERNAL_e6a4efb4_4_k_cu_395db607_125984cuda3std3__45__cpo5beginE)
_ZN40_INTERNAL_e6a4efb4_4_k_cu_395db607_125984cuda3std3__45__cpo5beginE:
	.zero		1
	.type		_ZN40_INTERNAL_e6a4efb4_4_k_cu_395db607_125984cuda3std3__442_GLOBAL__N__e6a4efb4_4_k_cu_395db607_125986ignoreE,@object
	.size		_ZN40_INTERNAL_e6a4efb4_4_k_cu_395db607_125984cuda3std3__442_GLOBAL__N__e6a4efb4_4_k_cu_395db607_125986ignoreE,(_ZN40_INTERNAL_e6a4efb4_4_k_cu_395db607_125984cute7productE - _ZN40_INTERNAL_e6a4efb4_4_k_cu_395db607_125984cuda3std3__442_GLOBAL__N__e6a4efb4_4_k_cu_395db607_125986ignoreE)
_ZN40_INTERNAL_e6a4efb4_4_k_cu_395db607_125984cuda3std3__442_GLOBAL__N__e6a4efb4_4_k_cu_395db607_125986ignoreE:
	.zero		1
	.type		_ZN40_INTERNAL_e6a4efb4_4_k_cu_395db607_125984cute7productE,@object
	.size		_ZN40_INTERNAL_e6a4efb4_4_k_cu_395db607_125984cute7productE,(_ZN40_INTERNAL_e6a4efb4_4_k_cu_395db607_125984cuda3std3__45__cpo3endE - _ZN40_INTERNAL_e6a4efb4_4_k_cu_395db607_125984cute7productE)
_ZN40_INTERNAL_e6a4efb4_4_k_cu_395db607_125984cute7productE:
	.zero		1
	.type		_ZN40_INTERNAL_e6a4efb4_4_k_cu_395db607_125984cuda3std3__45__cpo3endE,@object
	.size		_ZN40_INTERNAL_e6a4efb4_4_k_cu_395db607_125984cuda3std3__45__cpo3endE,(_ZN40_INTERNAL_e6a4efb4_4_k_cu_395db607_125984cuda3std3__419piecewise_constructE - _ZN40_INTERNAL_e6a4efb4_4_k_cu_395db607_125984cuda3std3__45__cpo3endE)
_ZN40_INTERNAL_e6a4efb4_4_k_cu_395db607_125984cuda3std3__45__cpo3endE:
	.zero		1
	.type		_ZN40_INTERNAL_e6a4efb4_4_k_cu_395db607_125984cuda3std3__419piecewise_constructE,@object
	.size		_ZN40_INTERNAL_e6a4efb4_4_k_cu_395db607_125984cuda3std3__419piecewise_constructE,(_ZN40_INTERNAL_e6a4efb4_4_k_cu_395db607_125984cuda3std3__45__cpo4cendE - _ZN40_INTERNAL_e6a4efb4_4_k_cu_395db607_125984cuda3std3__419piecewise_constructE)
_ZN40_INTERNAL_e6a4efb4_4_k_cu_395db607_125984cuda3std3__419piecewise_constructE:
	.zero		1
	.type		_ZN40_INTERNAL_e6a4efb4_4_k_cu_395db607_125984cuda3std3__45__cpo4cendE,@object
	.size		_ZN40_INTERNAL_e6a4efb4_4_k_cu_395db607_125984cuda3std3__45__cpo4cendE,(_ZN40_INTERNAL_e6a4efb4_4_k_cu_395db607_125984cuda3std6ranges3__45__cpo4swapE - _ZN40_INTERNAL_e6a4efb4_4_k_cu_395db607_125984cuda3std3__45__cpo4cendE)
_ZN40_INTERNAL_e6a4efb4_4_k_cu_395db607_125984cuda3std3__45__cpo4cendE:
	.zero		1
	.type		_ZN40_INTERNAL_e6a4efb4_4_k_cu_395db607_125984cuda3std6ranges3__45__cpo4swapE,@object
	.size		_ZN40_INTERNAL_e6a4efb4_4_k_cu_395db607_125984cuda3std6ranges3__45__cpo4swapE,(.L_7 - _ZN40_INTERNAL_e6a4efb4_4_k_cu_395db607_125984cuda3std6ranges3__45__cpo4swapE)
_ZN40_INTERNAL_e6a4efb4_4_k_cu_395db607_125984cuda3std6ranges3__45__cpo4swapE:
	.zero		1
.L_7:


//--------------------- .nv.constant0._ZN7cutlass13device_kernelINS_4gemm6kernel13GemmUniversalIN4cute5tupleIJiiiiEEENS1_10collective13CollectiveMmaINS1_37MainloopSm90TmaGmmaWarpSpecializedFP8ILi16ENS5_IJNS4_1CILi1EEESB_SB_EEENS1_35KernelTmaWarpSpecializedCooperativeEEENS5_IJNSA_ILi192EEENSA_ILi32EEENSA_ILi64EEEEEENS_12float_e4m3_tENS5_IJlSB_lEEESJ_SK_NS4_8TiledMMAINS4_8MMA_AtomIJNS4_4SM904GMMA30MMA_64x32x32_F32E4M3E4M3_SS_TNILNSO_7ScaleInE1ELSQ_1EEEEEENS4_6LayoutINS5_IJNSA_ILi2EEESB_SB_EEENS5_IJSB_NSA_ILi0EEESW_EEEEENS5_IJNS4_10UnderscoreESZ_SZ_EEEEENS4_13SM90_TMA_LOADENS4_14ComposedLayoutINS4_7SwizzleILi2ELi4ELi3EEENS4_18smem_ptr_flag_bitsILi8EEENST_INS5_IJNSA_ILi8EEESH_EEENS5_IJSH_SB_EEEEEEEvNS4_8identityES12_S1C_vS1D_EENS_8epilogue10collective6detail29Sm90TmaWarpSpecializedAdapterINS1G_15DefaultEpilogueISJ_SK_SK_NS1F_6thread17LinearCombinationISJ_Li1EffLNS1K_9ScaleType4KindE0ELNS_15FloatRoundStyleE2ESJ_EENS1_15EpilogueDefaultEEEEEvvEEEEvNT_6ParamsE --------------------------
	.section	.nv.constant0._ZN7cutlass13device_kernelINS_4gemm6kernel13GemmUniversalIN4cute5tupleIJiiiiEEENS1_10collective13CollectiveMmaINS1_37MainloopSm90TmaGmmaWarpSpecializedFP8ILi16ENS5_IJNS4_1CILi1EEESB_SB_EEENS1_35KernelTmaWarpSpecializedCooperativeEEENS5_IJNSA_ILi192EEENSA_ILi32EEENSA_ILi64EEEEEENS_12float_e4m3_tENS5_IJlSB_lEEESJ_SK_NS4_8TiledMMAINS4_8MMA_AtomIJNS4_4SM904GMMA30MMA_64x32x32_F32E4M3E4M3_SS_TNILNSO_7ScaleInE1ELSQ_1EEEEEENS4_6LayoutINS5_IJNSA_ILi2EEESB_SB_EEENS5_IJSB_NSA_ILi0EEESW_EEEEENS5_IJNS4_10UnderscoreESZ_SZ_EEEEENS4_13SM90_TMA_LOADENS4_14ComposedLayoutINS4_7SwizzleILi2ELi4ELi3EEENS4_18smem_ptr_flag_bitsILi8EEENST_INS5_IJNSA_ILi8EEESH_EEENS5_IJSH_SB_EEEEEEEvNS4_8identityES12_S1C_vS1D_EENS_8epilogue10collective6detail29Sm90TmaWarpSpecializedAdapterINS1G_15DefaultEpilogueISJ_SK_SK_NS1F_6thread17LinearCombinationISJ_Li1EffLNS1K_9ScaleType4KindE0ELNS_15FloatRoundStyleE2ESJ_EENS1_15EpilogueDefaultEEEEEvvEEEEvNT_6ParamsE,"a",@progbits
	.sectionflags	@""
	.align	4
.nv.constant0._ZN7cutlass13device_kernelINS_4gemm6kernel13GemmUniversalIN4cute5tupleIJiiiiEEENS1_10collective13CollectiveMmaINS1_37MainloopSm90TmaGmmaWarpSpecializedFP8ILi16ENS5_IJNS4_1CILi1EEESB_SB_EEENS1_35KernelTmaWarpSpecializedCooperativeEEENS5_IJNSA_ILi192EEENSA_ILi32EEENSA_ILi64EEEEEENS_12float_e4m3_tENS5_IJlSB_lEEESJ_SK_NS4_8TiledMMAINS4_8MMA_AtomIJNS4_4SM904GMMA30MMA_64x32x32_F32E4M3E4M3_SS_TNILNSO_7ScaleInE1ELSQ_1EEEEEENS4_6LayoutINS5_IJNSA_ILi2EEESB_SB_EEENS5_IJSB_NSA_ILi0EEESW_EEEEENS5_IJNS4_10UnderscoreESZ_SZ_EEEEENS4_13SM90_TMA_LOADENS4_14ComposedLayoutINS4_7SwizzleILi2ELi4ELi3EEENS4_18smem_ptr_flag_bitsILi8EEENST_INS5_IJNSA_ILi8EEESH_EEENS5_IJSH_SB_EEEEEEEvNS4_8identityES12_S1C_vS1D_EENS_8epilogue10collective6detail29Sm90TmaWarpSpecializedAdapterINS1G_15DefaultEpilogueISJ_SK_SK_NS1F_6thread17LinearCombinationISJ_Li1EffLNS1K_9ScaleType4KindE0ELNS_15FloatRoundStyleE2ESJ_EENS1_15EpilogueDefaultEEEEEvvEEEEvNT_6ParamsE:
	.zero		1664


//--------------------- SYMBOLS --------------------------

	.type		.nv.reservedSmem.offset0,@object
	.size		.nv.reservedSmem.offset0,0x4
